//
// Generated by NVIDIA NVVM Compiler
//
// Compiler Build ID: CL-36424714
// Cuda compilation tools, release 13.0, V13.0.88
// Based on NVVM 20.0.0
//

.version 9.0
.target sm_100
.address_size 64

	// .globl	_Z12matmul_naivePKfS0_Pfiii
// _ZZ19matmul_threadtilingILi32ELi4EEvPKfS1_PfiiiE6smem_a has been demoted
// _ZZ19matmul_threadtilingILi32ELi4EEvPKfS1_PfiiiE6smem_b has been demoted
// _ZZ18matmul_blocktilingILi16EEvPKfS1_PfiiiE6smem_a has been demoted
// _ZZ18matmul_blocktilingILi16EEvPKfS1_PfiiiE6smem_b has been demoted

.visible .entry _Z12matmul_naivePKfS0_Pfiii(
	.param .u64 .ptr .align 1 _Z12matmul_naivePKfS0_Pfiii_param_0,
	.param .u64 .ptr .align 1 _Z12matmul_naivePKfS0_Pfiii_param_1,
	.param .u64 .ptr .align 1 _Z12matmul_naivePKfS0_Pfiii_param_2,
	.param .u32 _Z12matmul_naivePKfS0_Pfiii_param_3,
	.param .u32 _Z12matmul_naivePKfS0_Pfiii_param_4,
	.param .u32 _Z12matmul_naivePKfS0_Pfiii_param_5
)
{
	.reg .pred 	%p<13>;
	.reg .b32 	%r<43>;
	.reg .b32 	%f<68>;
	.reg .b64 	%rd<53>;

	ld.param.u64 	%rd7, [_Z12matmul_naivePKfS0_Pfiii_param_0];
	ld.param.u64 	%rd8, [_Z12matmul_naivePKfS0_Pfiii_param_1];
	ld.param.u64 	%rd6, [_Z12matmul_naivePKfS0_Pfiii_param_2];
	ld.param.u32 	%r20, [_Z12matmul_naivePKfS0_Pfiii_param_3];
	ld.param.u32 	%r18, [_Z12matmul_naivePKfS0_Pfiii_param_4];
	ld.param.u32 	%r19, [_Z12matmul_naivePKfS0_Pfiii_param_5];
	cvta.to.global.u64 	%rd1, %rd8;
	cvta.to.global.u64 	%rd2, %rd7;
	mov.u32 	%r22, %ntid.x;
	mov.u32 	%r23, %ctaid.x;
	mov.u32 	%r24, %tid.x;
	mad.lo.s32 	%r1, %r22, %r23, %r24;
	mov.u32 	%r25, %ntid.y;
	mov.u32 	%r26, %ctaid.y;
	mov.u32 	%r27, %tid.y;
	mad.lo.s32 	%r28, %r25, %r26, %r27;
	setp.ge.s32 	%p1, %r1, %r19;
	setp.ge.s32 	%p2, %r28, %r20;
	or.pred  	%p3, %p1, %p2;
	@%p3 bra 	$L__BB0_14;
	setp.lt.s32 	%p4, %r18, 1;
	mov.f32 	%f67, 0f00000000;
	@%p4 bra 	$L__BB0_13;
	mul.lo.s32 	%r3, %r18, %r28;
	and.b32  	%r4, %r18, 7;
	setp.lt.u32 	%p5, %r18, 8;
	mov.f32 	%f67, 0f00000000;
	mov.b32 	%r41, 0;
	@%p5 bra 	$L__BB0_5;
	and.b32  	%r41, %r18, 2147483640;
	neg.s32 	%r39, %r41;
	shl.b32 	%r7, %r19, 3;
	mul.wide.u32 	%rd9, %r3, 4;
	add.s64 	%rd10, %rd9, %rd2;
	add.s64 	%rd52, %rd10, 16;
	mov.f32 	%f67, 0f00000000;
	mul.wide.s32 	%rd13, %r19, 4;
	mov.u32 	%r38, %r1;
$L__BB0_4:
	.pragma "nounroll";
	ld.global.f32 	%f17, [%rd52+-16];
	mul.wide.s32 	%rd11, %r38, 4;
	add.s64 	%rd12, %rd1, %rd11;
	ld.global.f32 	%f18, [%rd12];
	fma.rn.f32 	%f19, %f17, %f18, %f67;
	ld.global.f32 	%f20, [%rd52+-12];
	add.s64 	%rd14, %rd12, %rd13;
	ld.global.f32 	%f21, [%rd14];
	fma.rn.f32 	%f22, %f20, %f21, %f19;
	ld.global.f32 	%f23, [%rd52+-8];
	add.s64 	%rd15, %rd14, %rd13;
	ld.global.f32 	%f24, [%rd15];
	fma.rn.f32 	%f25, %f23, %f24, %f22;
	ld.global.f32 	%f26, [%rd52+-4];
	add.s64 	%rd16, %rd15, %rd13;
	ld.global.f32 	%f27, [%rd16];
	fma.rn.f32 	%f28, %f26, %f27, %f25;
	ld.global.f32 	%f29, [%rd52];
	add.s64 	%rd17, %rd16, %rd13;
	ld.global.f32 	%f30, [%rd17];
	fma.rn.f32 	%f31, %f29, %f30, %f28;
	ld.global.f32 	%f32, [%rd52+4];
	add.s64 	%rd18, %rd17, %rd13;
	ld.global.f32 	%f33, [%rd18];
	fma.rn.f32 	%f34, %f32, %f33, %f31;
	ld.global.f32 	%f35, [%rd52+8];
	add.s64 	%rd19, %rd18, %rd13;
	ld.global.f32 	%f36, [%rd19];
	fma.rn.f32 	%f37, %f35, %f36, %f34;
	ld.global.f32 	%f38, [%rd52+12];
	add.s64 	%rd20, %rd19, %rd13;
	ld.global.f32 	%f39, [%rd20];
	fma.rn.f32 	%f67, %f38, %f39, %f37;
	add.s32 	%r39, %r39, 8;
	add.s32 	%r38, %r38, %r7;
	add.s64 	%rd52, %rd52, 32;
	setp.ne.s32 	%p6, %r39, 0;
	@%p6 bra 	$L__BB0_4;
$L__BB0_5:
	setp.eq.s32 	%p7, %r4, 0;
	@%p7 bra 	$L__BB0_13;
	and.b32  	%r13, %r18, 3;
	setp.lt.u32 	%p8, %r4, 4;
	@%p8 bra 	$L__BB0_8;
	add.s32 	%r30, %r41, %r3;
	mul.wide.u32 	%rd21, %r30, 4;
	add.s64 	%rd22, %rd2, %rd21;
	ld.global.f32 	%f41, [%rd22];
	mad.lo.s32 	%r31, %r41, %r19, %r1;
	mul.wide.s32 	%rd23, %r31, 4;
	add.s64 	%rd24, %rd1, %rd23;
	ld.global.f32 	%f42, [%rd24];
	fma.rn.f32 	%f43, %f41, %f42, %f67;
	cvt.u64.u32 	%rd25, %r3;
	cvt.u64.u32 	%rd26, %r41;
	add.s64 	%rd27, %rd26, %rd25;
	shl.b64 	%rd28, %rd27, 2;
	add.s64 	%rd29, %rd2, %rd28;
	ld.global.f32 	%f44, [%rd29+4];
	mul.wide.s32 	%rd30, %r19, 4;
	add.s64 	%rd31, %rd24, %rd30;
	ld.global.f32 	%f45, [%rd31];
	fma.rn.f32 	%f46, %f44, %f45, %f43;
	ld.global.f32 	%f47, [%rd29+8];
	add.s64 	%rd32, %rd31, %rd30;
	ld.global.f32 	%f48, [%rd32];
	fma.rn.f32 	%f49, %f47, %f48, %f46;
	ld.global.f32 	%f50, [%rd29+12];
	add.s64 	%rd33, %rd32, %rd30;
	ld.global.f32 	%f51, [%rd33];
	fma.rn.f32 	%f67, %f50, %f51, %f49;
	add.s32 	%r41, %r41, 4;
$L__BB0_8:
	setp.eq.s32 	%p9, %r13, 0;
	@%p9 bra 	$L__BB0_13;
	setp.eq.s32 	%p10, %r13, 1;
	@%p10 bra 	$L__BB0_11;
	add.s32 	%r32, %r41, %r3;
	mul.wide.u32 	%rd34, %r32, 4;
	add.s64 	%rd35, %rd2, %rd34;
	ld.global.f32 	%f53, [%rd35];
	mad.lo.s32 	%r33, %r41, %r19, %r1;
	mul.wide.s32 	%rd36, %r33, 4;
	add.s64 	%rd37, %rd1, %rd36;
	ld.global.f32 	%f54, [%rd37];
	fma.rn.f32 	%f55, %f53, %f54, %f67;
	cvt.u64.u32 	%rd38, %r3;
	cvt.u64.u32 	%rd39, %r41;
	add.s64 	%rd40, %rd39, %rd38;
	shl.b64 	%rd41, %rd40, 2;
	add.s64 	%rd42, %rd2, %rd41;
	ld.global.f32 	%f56, [%rd42+4];
	mul.wide.s32 	%rd43, %r19, 4;
	add.s64 	%rd44, %rd37, %rd43;
	ld.global.f32 	%f57, [%rd44];
	fma.rn.f32 	%f67, %f56, %f57, %f55;
	add.s32 	%r41, %r41, 2;
$L__BB0_11:
	and.b32  	%r34, %r18, 1;
	setp.eq.b32 	%p11, %r34, 1;
	not.pred 	%p12, %p11;
	@%p12 bra 	$L__BB0_13;
	add.s32 	%r35, %r41, %r3;
	mul.wide.u32 	%rd45, %r35, 4;
	add.s64 	%rd46, %rd2, %rd45;
	ld.global.f32 	%f58, [%rd46];
	mad.lo.s32 	%r36, %r41, %r19, %r1;
	mul.wide.s32 	%rd47, %r36, 4;
	add.s64 	%rd48, %rd1, %rd47;
	ld.global.f32 	%f59, [%rd48];
	fma.rn.f32 	%f67, %f58, %f59, %f67;
$L__BB0_13:
	mad.lo.s32 	%r37, %r19, %r28, %r1;
	cvta.to.global.u64 	%rd49, %rd6;
	mul.wide.s32 	%rd50, %r37, 4;
	add.s64 	%rd51, %rd49, %rd50;
	st.global.f32 	[%rd51], %f67;
$L__BB0_14:
	ret;

}
	// .globl	_Z19matmul_threadtilingILi32ELi4EEvPKfS1_Pfiii
.visible .entry _Z19matmul_threadtilingILi32ELi4EEvPKfS1_Pfiii(
	.param .u64 .ptr .align 1 _Z19matmul_threadtilingILi32ELi4EEvPKfS1_Pfiii_param_0,
	.param .u64 .ptr .align 1 _Z19matmul_threadtilingILi32ELi4EEvPKfS1_Pfiii_param_1,
	.param .u64 .ptr .align 1 _Z19matmul_threadtilingILi32ELi4EEvPKfS1_Pfiii_param_2,
	.param .u32 _Z19matmul_threadtilingILi32ELi4EEvPKfS1_Pfiii_param_3,
	.param .u32 _Z19matmul_threadtilingILi32ELi4EEvPKfS1_Pfiii_param_4,
	.param .u32 _Z19matmul_threadtilingILi32ELi4EEvPKfS1_Pfiii_param_5
)
{
	.reg .pred 	%p<6>;
	.reg .b32 	%r<81>;
	.reg .b32 	%f<211>;
	.reg .b64 	%rd<34>;
	// demoted variable
	.shared .align 4 .b8 _ZZ19matmul_threadtilingILi32ELi4EEvPKfS1_PfiiiE6smem_a[4096];
	// demoted variable
	.shared .align 4 .b8 _ZZ19matmul_threadtilingILi32ELi4EEvPKfS1_PfiiiE6smem_b[4096];
	ld.param.u64 	%rd3, [_Z19matmul_threadtilingILi32ELi4EEvPKfS1_Pfiii_param_0];
	ld.param.u64 	%rd4, [_Z19matmul_threadtilingILi32ELi4EEvPKfS1_Pfiii_param_1];
	ld.param.u32 	%r24, [_Z19matmul_threadtilingILi32ELi4EEvPKfS1_Pfiii_param_4];
	ld.param.u32 	%r25, [_Z19matmul_threadtilingILi32ELi4EEvPKfS1_Pfiii_param_5];
	mov.u32 	%r1, %tid.x;
	mov.u32 	%r2, %tid.y;
	mov.u32 	%r3, %ctaid.x;
	setp.lt.s32 	%p1, %r24, 32;
	mov.f32 	%f195, 0f00000000;
	mov.f32 	%f196, %f195;
	mov.f32 	%f197, %f195;
	mov.f32 	%f198, %f195;
	mov.f32 	%f199, %f195;
	mov.f32 	%f200, %f195;
	mov.f32 	%f201, %f195;
	mov.f32 	%f202, %f195;
	mov.f32 	%f203, %f195;
	mov.f32 	%f204, %f195;
	mov.f32 	%f205, %f195;
	mov.f32 	%f206, %f195;
	mov.f32 	%f207, %f195;
	mov.f32 	%f208, %f195;
	mov.f32 	%f209, %f195;
	mov.f32 	%f210, %f195;
	@%p1 bra 	$L__BB1_8;
	shl.b32 	%r4, %r1, 2;
	shl.b32 	%r5, %r25, 3;
	shl.b32 	%r6, %r24, 3;
	shr.s32 	%r27, %r24, 31;
	shr.u32 	%r28, %r27, 27;
	add.s32 	%r29, %r24, %r28;
	shr.s32 	%r7, %r29, 5;
	cvta.to.global.u64 	%rd1, %rd3;
	cvta.to.global.u64 	%rd2, %rd4;
	mov.b32 	%r75, 0;
	mov.f32 	%f195, 0f00000000;
	mul.wide.u32 	%rd10, %r24, 4;
	mul.wide.s32 	%rd12, %r25, 4;
$L__BB1_2:
	shl.b32 	%r30, %r2, 3;
	mov.u32 	%r9, %tid.x;
	add.s32 	%r31, %r30, %r9;
	setp.gt.u32 	%p2, %r31, 31;
	@%p2 bra 	$L__BB1_5;
	shl.b32 	%r33, %r2, 5;
	add.s32 	%r34, %r33, %r4;
	mov.u32 	%r35, _ZZ19matmul_threadtilingILi32ELi4EEvPKfS1_PfiiiE6smem_b;
	add.s32 	%r36, %r34, %r35;
	add.s32 	%r76, %r36, 512;
	mul.lo.s32 	%r37, %r25, %r75;
	shl.b32 	%r38, %r37, 5;
	shl.b32 	%r39, %r3, 5;
	add.s32 	%r40, %r9, %r39;
	add.s32 	%r42, %r40, %r30;
	add.s32 	%r78, %r42, %r38;
	shl.b32 	%r43, %r75, 5;
	mov.u32 	%r44, %ctaid.y;
	mul.lo.s32 	%r45, %r44, %r24;
	shl.b32 	%r46, %r45, 5;
	add.s32 	%r47, %r9, %r46;
	add.s32 	%r48, %r47, %r30;
	add.s32 	%r77, %r48, %r43;
	mov.b32 	%r79, 512;
$L__BB1_4:
	mul.wide.s32 	%rd6, %r77, 4;
	add.s64 	%rd7, %rd1, %rd6;
	ld.global.f32 	%f67, [%rd7];
	mov.u32 	%r51, _ZZ19matmul_threadtilingILi32ELi4EEvPKfS1_PfiiiE6smem_a;
	add.s32 	%r52, %r51, %r34;
	add.s32 	%r53, %r52, %r79;
	st.shared.f32 	[%r53+-512], %f67;
	mul.wide.s32 	%rd8, %r78, 4;
	add.s64 	%rd9, %rd2, %rd8;
	ld.global.f32 	%f68, [%rd9];
	st.shared.f32 	[%r76+-512], %f68;
	add.s64 	%rd11, %rd7, %rd10;
	ld.global.f32 	%f69, [%rd11];
	st.shared.f32 	[%r53+-384], %f69;
	add.s64 	%rd13, %rd9, %rd12;
	ld.global.f32 	%f70, [%rd13];
	st.shared.f32 	[%r76+-384], %f70;
	add.s64 	%rd14, %rd11, %rd10;
	ld.global.f32 	%f71, [%rd14];
	st.shared.f32 	[%r53+-256], %f71;
	add.s64 	%rd15, %rd13, %rd12;
	ld.global.f32 	%f72, [%rd15];
	st.shared.f32 	[%r76+-256], %f72;
	add.s64 	%rd16, %rd14, %rd10;
	ld.global.f32 	%f73, [%rd16];
	st.shared.f32 	[%r53+-128], %f73;
	add.s64 	%rd17, %rd15, %rd12;
	ld.global.f32 	%f74, [%rd17];
	st.shared.f32 	[%r76+-128], %f74;
	add.s64 	%rd18, %rd16, %rd10;
	ld.global.f32 	%f75, [%rd18];
	st.shared.f32 	[%r53], %f75;
	add.s64 	%rd19, %rd17, %rd12;
	ld.global.f32 	%f76, [%rd19];
	st.shared.f32 	[%r76], %f76;
	add.s64 	%rd20, %rd18, %rd10;
	ld.global.f32 	%f77, [%rd20];
	st.shared.f32 	[%r53+128], %f77;
	add.s64 	%rd21, %rd19, %rd12;
	ld.global.f32 	%f78, [%rd21];
	st.shared.f32 	[%r76+128], %f78;
	add.s64 	%rd22, %rd20, %rd10;
	ld.global.f32 	%f79, [%rd22];
	st.shared.f32 	[%r53+256], %f79;
	add.s64 	%rd23, %rd21, %rd12;
	ld.global.f32 	%f80, [%rd23];
	st.shared.f32 	[%r76+256], %f80;
	add.s64 	%rd24, %rd22, %rd10;
	ld.global.f32 	%f81, [%rd24];
	st.shared.f32 	[%r53+384], %f81;
	add.s64 	%rd25, %rd23, %rd12;
	ld.global.f32 	%f82, [%rd25];
	st.shared.f32 	[%r76+384], %f82;
	add.s32 	%r79, %r79, 1024;
	add.s32 	%r78, %r78, %r5;
	add.s32 	%r77, %r77, %r6;
	add.s32 	%r76, %r76, 1024;
	setp.ne.s32 	%p3, %r79, 4608;
	@%p3 bra 	$L__BB1_4;
$L__BB1_5:
	bar.sync 	0;
	mov.b32 	%r80, 0;
$L__BB1_6:
	shl.b32 	%r55, %r80, 2;
	shl.b32 	%r56, %r2, 7;
	add.s32 	%r57, %r55, %r56;
	shl.b32 	%r58, %r80, 7;
	add.s32 	%r59, %r58, %r4;
	shl.b32 	%r60, %r57, 2;
	mov.u32 	%r61, _ZZ19matmul_threadtilingILi32ELi4EEvPKfS1_PfiiiE6smem_a;
	add.s32 	%r62, %r61, %r60;
	ld.shared.f32 	%f83, [%r62];
	shl.b32 	%r63, %r59, 2;
	mov.u32 	%r64, _ZZ19matmul_threadtilingILi32ELi4EEvPKfS1_PfiiiE6smem_b;
	add.s32 	%r65, %r64, %r63;
	ld.shared.f32 	%f84, [%r65];
	ld.shared.f32 	%f85, [%r62+4];
	ld.shared.f32 	%f86, [%r65+4];
	ld.shared.f32 	%f87, [%r62+8];
	ld.shared.f32 	%f88, [%r65+8];
	ld.shared.f32 	%f89, [%r62+12];
	ld.shared.f32 	%f90, [%r65+12];
	ld.shared.f32 	%f91, [%r62+128];
	ld.shared.f32 	%f92, [%r65+128];
	ld.shared.f32 	%f93, [%r62+132];
	ld.shared.f32 	%f94, [%r65+132];
	ld.shared.f32 	%f95, [%r62+136];
	ld.shared.f32 	%f96, [%r65+136];
	ld.shared.f32 	%f97, [%r62+140];
	ld.shared.f32 	%f98, [%r65+140];
	ld.shared.f32 	%f99, [%r62+256];
	ld.shared.f32 	%f100, [%r65+256];
	ld.shared.f32 	%f101, [%r62+260];
	ld.shared.f32 	%f102, [%r65+260];
	ld.shared.f32 	%f103, [%r62+264];
	ld.shared.f32 	%f104, [%r65+264];
	ld.shared.f32 	%f105, [%r62+268];
	ld.shared.f32 	%f106, [%r65+268];
	ld.shared.f32 	%f107, [%r62+384];
	ld.shared.f32 	%f108, [%r65+384];
	ld.shared.f32 	%f109, [%r62+388];
	ld.shared.f32 	%f110, [%r65+388];
	ld.shared.f32 	%f111, [%r62+392];
	ld.shared.f32 	%f112, [%r65+392];
	ld.shared.f32 	%f113, [%r62+396];
	ld.shared.f32 	%f114, [%r65+396];
	fma.rn.f32 	%f115, %f83, %f84, %f210;
	fma.rn.f32 	%f116, %f85, %f92, %f115;
	fma.rn.f32 	%f117, %f87, %f100, %f116;
	fma.rn.f32 	%f210, %f89, %f108, %f117;
	fma.rn.f32 	%f118, %f83, %f86, %f209;
	fma.rn.f32 	%f119, %f85, %f94, %f118;
	fma.rn.f32 	%f120, %f87, %f102, %f119;
	fma.rn.f32 	%f209, %f89, %f110, %f120;
	fma.rn.f32 	%f121, %f83, %f88, %f208;
	fma.rn.f32 	%f122, %f85, %f96, %f121;
	fma.rn.f32 	%f123, %f87, %f104, %f122;
	fma.rn.f32 	%f208, %f89, %f112, %f123;
	fma.rn.f32 	%f124, %f83, %f90, %f207;
	fma.rn.f32 	%f125, %f85, %f98, %f124;
	fma.rn.f32 	%f126, %f87, %f106, %f125;
	fma.rn.f32 	%f207, %f89, %f114, %f126;
	fma.rn.f32 	%f127, %f91, %f84, %f206;
	fma.rn.f32 	%f128, %f93, %f92, %f127;
	fma.rn.f32 	%f129, %f95, %f100, %f128;
	fma.rn.f32 	%f206, %f97, %f108, %f129;
	fma.rn.f32 	%f130, %f91, %f86, %f205;
	fma.rn.f32 	%f131, %f93, %f94, %f130;
	fma.rn.f32 	%f132, %f95, %f102, %f131;
	fma.rn.f32 	%f205, %f97, %f110, %f132;
	fma.rn.f32 	%f133, %f91, %f88, %f204;
	fma.rn.f32 	%f134, %f93, %f96, %f133;
	fma.rn.f32 	%f135, %f95, %f104, %f134;
	fma.rn.f32 	%f204, %f97, %f112, %f135;
	fma.rn.f32 	%f136, %f91, %f90, %f203;
	fma.rn.f32 	%f137, %f93, %f98, %f136;
	fma.rn.f32 	%f138, %f95, %f106, %f137;
	fma.rn.f32 	%f203, %f97, %f114, %f138;
	fma.rn.f32 	%f139, %f99, %f84, %f202;
	fma.rn.f32 	%f140, %f101, %f92, %f139;
	fma.rn.f32 	%f141, %f103, %f100, %f140;
	fma.rn.f32 	%f202, %f105, %f108, %f141;
	fma.rn.f32 	%f142, %f99, %f86, %f201;
	fma.rn.f32 	%f143, %f101, %f94, %f142;
	fma.rn.f32 	%f144, %f103, %f102, %f143;
	fma.rn.f32 	%f201, %f105, %f110, %f144;
	fma.rn.f32 	%f145, %f99, %f88, %f200;
	fma.rn.f32 	%f146, %f101, %f96, %f145;
	fma.rn.f32 	%f147, %f103, %f104, %f146;
	fma.rn.f32 	%f200, %f105, %f112, %f147;
	fma.rn.f32 	%f148, %f99, %f90, %f199;
	fma.rn.f32 	%f149, %f101, %f98, %f148;
	fma.rn.f32 	%f150, %f103, %f106, %f149;
	fma.rn.f32 	%f199, %f105, %f114, %f150;
	fma.rn.f32 	%f151, %f107, %f84, %f198;
	fma.rn.f32 	%f152, %f109, %f92, %f151;
	fma.rn.f32 	%f153, %f111, %f100, %f152;
	fma.rn.f32 	%f198, %f113, %f108, %f153;
	fma.rn.f32 	%f154, %f107, %f86, %f197;
	fma.rn.f32 	%f155, %f109, %f94, %f154;
	fma.rn.f32 	%f156, %f111, %f102, %f155;
	fma.rn.f32 	%f197, %f113, %f110, %f156;
	fma.rn.f32 	%f157, %f107, %f88, %f196;
	fma.rn.f32 	%f158, %f109, %f96, %f157;
	fma.rn.f32 	%f159, %f111, %f104, %f158;
	fma.rn.f32 	%f196, %f113, %f112, %f159;
	fma.rn.f32 	%f160, %f107, %f90, %f195;
	fma.rn.f32 	%f161, %f109, %f98, %f160;
	fma.rn.f32 	%f162, %f111, %f106, %f161;
	fma.rn.f32 	%f195, %f113, %f114, %f162;
	add.s32 	%r80, %r80, 1;
	setp.ne.s32 	%p4, %r80, 8;
	@%p4 bra 	$L__BB1_6;
	bar.sync 	0;
	add.s32 	%r75, %r75, 1;
	setp.eq.s32 	%p5, %r75, %r7;
	@%p5 bra 	$L__BB1_8;
	bra.uni 	$L__BB1_2;
$L__BB1_8:
	ld.param.u64 	%rd33, [_Z19matmul_threadtilingILi32ELi4EEvPKfS1_Pfiii_param_2];
	cvta.to.global.u64 	%rd26, %rd33;
	mov.u32 	%r66, %ctaid.y;
	shl.b32 	%r67, %r66, 5;
	shl.b32 	%r68, %r2, 2;
	shl.b32 	%r69, %r3, 5;
	mov.u32 	%r70, %tid.x;
	shl.b32 	%r71, %r70, 2;
	add.s32 	%r72, %r68, %r67;
	add.s32 	%r73, %r71, %r69;
	mad.lo.s32 	%r74, %r72, %r25, %r73;
	mul.wide.s32 	%rd27, %r74, 4;
	add.s64 	%rd28, %rd26, %rd27;
	st.global.f32 	[%rd28], %f210;
	st.global.f32 	[%rd28+4], %f209;
	st.global.f32 	[%rd28+8], %f208;
	st.global.f32 	[%rd28+12], %f207;
	mul.wide.s32 	%rd29, %r25, 4;
	add.s64 	%rd30, %rd28, %rd29;
	st.global.f32 	[%rd30], %f206;
	st.global.f32 	[%rd30+4], %f205;
	st.global.f32 	[%rd30+8], %f204;
	st.global.f32 	[%rd30+12], %f203;
	add.s64 	%rd31, %rd30, %rd29;
	st.global.f32 	[%rd31], %f202;
	st.global.f32 	[%rd31+4], %f201;
	st.global.f32 	[%rd31+8], %f200;
	st.global.f32 	[%rd31+12], %f199;
	add.s64 	%rd32, %rd31, %rd29;
	st.global.f32 	[%rd32], %f198;
	st.global.f32 	[%rd32+4], %f197;
	st.global.f32 	[%rd32+8], %f196;
	st.global.f32 	[%rd32+12], %f195;
	ret;

}
	// .globl	_Z18matmul_blocktilingILi16EEvPKfS1_Pfiii
.visible .entry _Z18matmul_blocktilingILi16EEvPKfS1_Pfiii(
	.param .u64 .ptr .align 1 _Z18matmul_blocktilingILi16EEvPKfS1_Pfiii_param_0,
	.param .u64 .ptr .align 1 _Z18matmul_blocktilingILi16EEvPKfS1_Pfiii_param_1,
	.param .u64 .ptr .align 1 _Z18matmul_blocktilingILi16EEvPKfS1_Pfiii_param_2,
	.param .u32 _Z18matmul_blocktilingILi16EEvPKfS1_Pfiii_param_3,
	.param .u32 _Z18matmul_blocktilingILi16EEvPKfS1_Pfiii_param_4,
	.param .u32 _Z18matmul_blocktilingILi16EEvPKfS1_Pfiii_param_5
)
{
	.reg .pred 	%p<3>;
	.reg .b32 	%r<41>;
	.reg .b32 	%f<57>;
	.reg .b64 	%rd<13>;
	// demoted variable
	.shared .align 4 .b8 _ZZ18matmul_blocktilingILi16EEvPKfS1_PfiiiE6smem_a[1024];
	// demoted variable
	.shared .align 4 .b8 _ZZ18matmul_blocktilingILi16EEvPKfS1_PfiiiE6smem_b[1024];
	ld.param.u64 	%rd3, [_Z18matmul_blocktilingILi16EEvPKfS1_Pfiii_param_0];
	ld.param.u64 	%rd4, [_Z18matmul_blocktilingILi16EEvPKfS1_Pfiii_param_1];
	ld.param.u64 	%rd5, [_Z18matmul_blocktilingILi16EEvPKfS1_Pfiii_param_2];
	ld.param.u32 	%r19, [_Z18matmul_blocktilingILi16EEvPKfS1_Pfiii_param_4];
	ld.param.u32 	%r20, [_Z18matmul_blocktilingILi16EEvPKfS1_Pfiii_param_5];
	mov.u32 	%r1, %tid.x;
	mov.u32 	%r2, %tid.y;
	mov.u32 	%r21, %ctaid.x;
	shl.b32 	%r3, %r21, 4;
	mov.u32 	%r22, %ctaid.y;
	shl.b32 	%r23, %r22, 4;
	add.s32 	%r4, %r23, %r2;
	setp.lt.s32 	%p1, %r19, 16;
	mov.f32 	%f56, 0f00000000;
	@%p1 bra 	$L__BB2_3;
	shl.b32 	%r24, %r2, 4;
	add.s32 	%r25, %r24, %r1;
	shl.b32 	%r26, %r25, 2;
	mov.u32 	%r27, _ZZ18matmul_blocktilingILi16EEvPKfS1_PfiiiE6smem_a;
	add.s32 	%r5, %r27, %r26;
	mov.u32 	%r28, _ZZ18matmul_blocktilingILi16EEvPKfS1_PfiiiE6smem_b;
	add.s32 	%r6, %r28, %r26;
	shl.b32 	%r29, %r2, 6;
	add.s32 	%r7, %r27, %r29;
	shl.b32 	%r30, %r1, 2;
	add.s32 	%r8, %r28, %r30;
	shr.s32 	%r31, %r19, 31;
	shr.u32 	%r32, %r31, 28;
	add.s32 	%r33, %r19, %r32;
	shr.s32 	%r34, %r33, 4;
	neg.s32 	%r40, %r34;
	mad.lo.s32 	%r35, %r2, %r20, %r1;
	add.s32 	%r39, %r35, %r3;
	shl.b32 	%r11, %r20, 4;
	mad.lo.s32 	%r38, %r19, %r4, %r1;
	cvta.to.global.u64 	%rd1, %rd3;
	cvta.to.global.u64 	%rd2, %rd4;
	mov.f32 	%f56, 0f00000000;
$L__BB2_2:
	mul.wide.s32 	%rd6, %r38, 4;
	add.s64 	%rd7, %rd1, %rd6;
	ld.global.f32 	%f6, [%rd7];
	st.shared.f32 	[%r5], %f6;
	mul.wide.s32 	%rd8, %r39, 4;
	add.s64 	%rd9, %rd2, %rd8;
	ld.global.f32 	%f7, [%rd9];
	st.shared.f32 	[%r6], %f7;
	bar.sync 	0;
	ld.shared.f32 	%f8, [%r7];
	ld.shared.f32 	%f9, [%r8];
	fma.rn.f32 	%f10, %f8, %f9, %f56;
	ld.shared.f32 	%f11, [%r7+4];
	ld.shared.f32 	%f12, [%r8+64];
	fma.rn.f32 	%f13, %f11, %f12, %f10;
	ld.shared.f32 	%f14, [%r7+8];
	ld.shared.f32 	%f15, [%r8+128];
	fma.rn.f32 	%f16, %f14, %f15, %f13;
	ld.shared.f32 	%f17, [%r7+12];
	ld.shared.f32 	%f18, [%r8+192];
	fma.rn.f32 	%f19, %f17, %f18, %f16;
	ld.shared.f32 	%f20, [%r7+16];
	ld.shared.f32 	%f21, [%r8+256];
	fma.rn.f32 	%f22, %f20, %f21, %f19;
	ld.shared.f32 	%f23, [%r7+20];
	ld.shared.f32 	%f24, [%r8+320];
	fma.rn.f32 	%f25, %f23, %f24, %f22;
	ld.shared.f32 	%f26, [%r7+24];
	ld.shared.f32 	%f27, [%r8+384];
	fma.rn.f32 	%f28, %f26, %f27, %f25;
	ld.shared.f32 	%f29, [%r7+28];
	ld.shared.f32 	%f30, [%r8+448];
	fma.rn.f32 	%f31, %f29, %f30, %f28;
	ld.shared.f32 	%f32, [%r7+32];
	ld.shared.f32 	%f33, [%r8+512];
	fma.rn.f32 	%f34, %f32, %f33, %f31;
	ld.shared.f32 	%f35, [%r7+36];
	ld.shared.f32 	%f36, [%r8+576];
	fma.rn.f32 	%f37, %f35, %f36, %f34;
	ld.shared.f32 	%f38, [%r7+40];
	ld.shared.f32 	%f39, [%r8+640];
	fma.rn.f32 	%f40, %f38, %f39, %f37;
	ld.shared.f32 	%f41, [%r7+44];
	ld.shared.f32 	%f42, [%r8+704];
	fma.rn.f32 	%f43, %f41, %f42, %f40;
	ld.shared.f32 	%f44, [%r7+48];
	ld.shared.f32 	%f45, [%r8+768];
	fma.rn.f32 	%f46, %f44, %f45, %f43;
	ld.shared.f32 	%f47, [%r7+52];
	ld.shared.f32 	%f48, [%r8+832];
	fma.rn.f32 	%f49, %f47, %f48, %f46;
	ld.shared.f32 	%f50, [%r7+56];
	ld.shared.f32 	%f51, [%r8+896];
	fma.rn.f32 	%f52, %f50, %f51, %f49;
	ld.shared.f32 	%f53, [%r7+60];
	ld.shared.f32 	%f54, [%r8+960];
	fma.rn.f32 	%f56, %f53, %f54, %f52;
	bar.sync 	0;
	add.s32 	%r40, %r40, 1;
	setp.ne.s32 	%p2, %r40, 0;
	add.s32 	%r39, %r39, %r11;
	add.s32 	%r38, %r38, 16;
	@%p2 bra 	$L__BB2_2;
$L__BB2_3:
	cvta.to.global.u64 	%rd10, %rd5;
	add.s32 	%r36, %r3, %r1;
	mad.lo.s32 	%r37, %r20, %r4, %r36;
	mul.wide.s32 	%rd11, %r37, 4;
	add.s64 	%rd12, %rd10, %rd11;
	st.global.f32 	[%rd12], %f56;
	ret;

}


// ===== COMPILED SASS (sm_100) =====

	.target	sm_100

	.elftype	@"ET_EXEC"


//--------------------- .note.nv.tkinfo           --------------------------
	.section	.note.nv.tkinfo,"",@"SHT_NOTE"
	.sectionflags	@"SHF_NOTE_NV_TKINFO"
	.tkinfo
        /*0018*/ 	.word	0x00000002
        /*0030*/ 	.string	""
        /*0030*/ 	.string	"ptxas"
        /*0030*/ 	.string	"Cuda compilation tools, release 13.0, V13.0.88"
        /*0030*/ 	.string	"Build cuda_13.0.r13.0/compiler.36424714_0"
        /*0030*/ 	.string	"-arch sm_100 -m 64 "



//--------------------- .note.nv.cuinfo           --------------------------
	.section	.note.nv.cuinfo,"",@"SHT_NOTE"
	.sectionflags	@"SHF_NOTE_NV_CUINFO"
        /*0018*/ 	.short	0x0002
        /*001a*/ 	.short	0x0064
        /*001c*/ 	.short	0x0082
	.zero		2


//--------------------- .nv.info                  --------------------------
	.section	.nv.info,"",@"SHT_CUDA_INFO"
	.align	4


	//----- nvinfo : EIATTR_REGCOUNT
	.align		4
        /*0000*/ 	.byte	0x04, 0x2f
        /*0002*/ 	.short	(.L_1 - .L_0)
	.align		4
.L_0:
        /*0004*/ 	.word	index@(_Z12matmul_naivePKfS0_Pfiii)
        /*0008*/ 	.word	0x00000020


	//----- nvinfo : EIATTR_FRAME_SIZE
	.align		4
.L_1:
        /*000c*/ 	.byte	0x04, 0x11
        /*000e*/ 	.short	(.L_3 - .L_2)
	.align		4
.L_2:
        /*0010*/ 	.word	index@(_Z12matmul_naivePKfS0_Pfiii)
        /*0014*/ 	.word	0x00000000


	//----- nvinfo : EIATTR_REGCOUNT
	.align		4
.L_3:
        /*0018*/ 	.byte	0x04, 0x2f
        /*001a*/ 	.short	(.L_5 - .L_4)
	.align		4
.L_4:
        /*001c*/ 	.word	index@(_Z19matmul_threadtilingILi32ELi4EEvPKfS1_Pfiii)
        /*0020*/ 	.word	0x00000038


	//----- nvinfo : EIATTR_FRAME_SIZE
	.align		4
.L_5:
        /*0024*/ 	.byte	0x04, 0x11
        /*0026*/ 	.short	(.L_7 - .L_6)
	.align		4
.L_6:
        /*0028*/ 	.word	index@(_Z19matmul_threadtilingILi32ELi4EEvPKfS1_Pfiii)
        /*002c*/ 	.word	0x00000000


	//----- nvinfo : EIATTR_REGCOUNT
	.align		4
.L_7:
        /*0030*/ 	.byte	0x04, 0x2f
        /*0032*/ 	.short	(.L_9 - .L_8)
	.align		4
.L_8:
        /*0034*/ 	.word	index@(_Z18matmul_blocktilingILi16EEvPKfS1_Pfiii)
        /*0038*/ 	.word	0x00000020


	//----- nvinfo : EIATTR_FRAME_SIZE
	.align		4
.L_9:
        /*003c*/ 	.byte	0x04, 0x11
        /*003e*/ 	.short	(.L_11 - .L_10)
	.align		4
.L_10:
        /*0040*/ 	.word	index@(_Z18matmul_blocktilingILi16EEvPKfS1_Pfiii)
        /*0044*/ 	.word	0x00000000


	//----- nvinfo : EIATTR_MIN_STACK_SIZE
	.align		4
.L_11:
        /*0048*/ 	.byte	0x04, 0x12
        /*004a*/ 	.short	(.L_13 - .L_12)
	.align		4
.L_12:
        /*004c*/ 	.word	index@(_Z18matmul_blocktilingILi16EEvPKfS1_Pfiii)
        /*0050*/ 	.word	0x00000000


	//----- nvinfo : EIATTR_MIN_STACK_SIZE
	.align		4
.L_13:
        /*0054*/ 	.byte	0x04, 0x12
        /*0056*/ 	.short	(.L_15 - .L_14)
	.align		4
.L_14:
        /*0058*/ 	.word	index@(_Z19matmul_threadtilingILi32ELi4EEvPKfS1_Pfiii)
        /*005c*/ 	.word	0x00000000


	//----- nvinfo : EIATTR_MIN_STACK_SIZE
	.align		4
.L_15:
        /*0060*/ 	.byte	0x04, 0x12
        /*0062*/ 	.short	(.L_17 - .L_16)
	.align		4
.L_16:
        /*0064*/ 	.word	index@(_Z12matmul_naivePKfS0_Pfiii)
        /*0068*/ 	.word	0x00000000
.L_17:


//--------------------- .nv.compat                --------------------------
	.section	.nv.compat,"",@"SHT_CUDA_COMPAT_INFO"
	.align	4
        /*0000*/ 	.byte	0x02, 0x09, 0x00, 0x00, 0x02, 0x02, 0x01, 0x00, 0x02, 0x05, 0x05, 0x00, 0x03, 0x07, 0x01, 0x01
        /*0010*/ 	.byte	0x02, 0x03, 0x00, 0x00, 0x02, 0x06, 0x01, 0x00, 0x04, 0x0b, 0x08, 0x00, 0x09, 0x00, 0x00, 0x00
        /*0020*/ 	.byte	0x00, 0x00, 0x00, 0x00


//--------------------- .nv.info._Z18matmul_blocktilingILi16EEvPKfS1_Pfiii --------------------------
	.section	.nv.info._Z18matmul_blocktilingILi16EEvPKfS1_Pfiii,"",@"SHT_CUDA_INFO"
	.sectionflags	@""
	.align	4


	//----- nvinfo : EIATTR_CUDA_API_VERSION
	.align		4
        /*0000*/ 	.byte	0x04, 0x37
        /*0002*/ 	.short	(.L_19 - .L_18)
.L_18:
        /*0004*/ 	.word	0x00000082


	//----- nvinfo : EIATTR_KPARAM_INFO
	.align		4
.L_19:
        /*0008*/ 	.byte	0x04, 0x17
        /*000a*/ 	.short	(.L_21 - .L_20)
.L_20:
        /*000c*/ 	.word	0x00000000
        /*0010*/ 	.short	0x0005
        /*0012*/ 	.short	0x0020
        /*0014*/ 	.byte	0x00, 0xf0, 0x11, 0x00


	//----- nvinfo : EIATTR_KPARAM_INFO
	.align		4
.L_21:
        /*0018*/ 	.byte	0x04, 0x17
        /*001a*/ 	.short	(.L_23 - .L_22)
.L_22:
        /*001c*/ 	.word	0x00000000
        /*0020*/ 	.short	0x0004
        /*0022*/ 	.short	0x001c
        /*0024*/ 	.byte	0x00, 0xf0, 0x11, 0x00


	//----- nvinfo : EIATTR_KPARAM_INFO
	.align		4
.L_23:
        /*0028*/ 	.byte	0x04, 0x17
        /*002a*/ 	.short	(.L_25 - .L_24)
.L_24:
        /*002c*/ 	.word	0x00000000
        /*0030*/ 	.short	0x0003
        /*0032*/ 	.short	0x0018
        /*0034*/ 	.byte	0x00, 0xf0, 0x11, 0x00


	//----- nvinfo : EIATTR_KPARAM_INFO
	.align		4
.L_25:
        /*0038*/ 	.byte	0x04, 0x17
        /*003a*/ 	.short	(.L_27 - .L_26)
.L_26:
        /*003c*/ 	.word	0x00000000
        /*0040*/ 	.short	0x0002
        /*0042*/ 	.short	0x0010
        /*0044*/ 	.byte	0x00, 0xf5, 0x21, 0x00


	//----- nvinfo : EIATTR_KPARAM_INFO
	.align		4
.L_27:
        /*0048*/ 	.byte	0x04, 0x17
        /*004a*/ 	.short	(.L_29 - .L_28)
.L_28:
        /*004c*/ 	.word	0x00000000
        /*0050*/ 	.short	0x0001
        /*0052*/ 	.short	0x0008
        /*0054*/ 	.byte	0x00, 0xf5, 0x21, 0x00


	//----- nvinfo : EIATTR_KPARAM_INFO
	.align		4
.L_29:
        /*0058*/ 	.byte	0x04, 0x17
        /*005a*/ 	.short	(.L_31 - .L_30)
.L_30:
        /*005c*/ 	.word	0x00000000
        /*0060*/ 	.short	0x0000
        /*0062*/ 	.short	0x0000
        /*0064*/ 	.byte	0x00, 0xf5, 0x21, 0x00


	//----- nvinfo : EIATTR_SPARSE_MMA_MASK
	.align		4
.L_31:
        /*0068*/ 	.byte	0x03, 0x50
        /*006a*/ 	.short	0x0000


	//----- nvinfo : EIATTR_MAXREG_COUNT
	.align		4
        /*006c*/ 	.byte	0x03, 0x1b
        /*006e*/ 	.short	0x00ff


	//----- nvinfo : EIATTR_NUM_BARRIERS
	.align		4
        /*0070*/ 	.byte	0x02, 0x4c
        /*0072*/ 	.byte	0x01
	.zero		1


	//----- nvinfo : EIATTR_MERCURY_ISA_VERSION
	.align		4
        /*0074*/ 	.byte	0x03, 0x5f
        /*0076*/ 	.short	0x0101


	//----- nvinfo : EIATTR_VRC_CTA_INIT_COUNT
	.align		4
        /*0078*/ 	.byte	0x02, 0x4a
	.zero		1
	.zero		1


	//----- nvinfo : EIATTR_EXIT_INSTR_OFFSETS
	.align		4
        /*007c*/ 	.byte	0x04, 0x1c
        /*007e*/ 	.short	(.L_33 - .L_32)


	//   ....[0]....
.L_32:
        /*0080*/ 	.word	0x00001800


	//----- nvinfo : EIATTR_CBANK_PARAM_SIZE
	.align		4
.L_33:
        /*0084*/ 	.byte	0x03, 0x19
        /*0086*/ 	.short	0x0024


	//----- nvinfo : EIATTR_PARAM_CBANK
	.align		4
        /*0088*/ 	.byte	0x04, 0x0a
        /*008a*/ 	.short	(.L_35 - .L_34)
	.align		4
.L_34:
        /*008c*/ 	.word	index@(.nv.constant0._Z18matmul_blocktilingILi16EEvPKfS1_Pfiii)
        /*0090*/ 	.short	0x0380
        /*0092*/ 	.short	0x0024


	//----- nvinfo : EIATTR_SW_WAR
	.align		4
.L_35:
        /*0094*/ 	.byte	0x04, 0x36
        /*0096*/ 	.short	(.L_37 - .L_36)
.L_36:
        /*0098*/ 	.word	0x00000008
.L_37:


//--------------------- .nv.info._Z19matmul_threadtilingILi32ELi4EEvPKfS1_Pfiii --------------------------
	.section	.nv.info._Z19matmul_threadtilingILi32ELi4EEvPKfS1_Pfiii,"",@"SHT_CUDA_INFO"
	.sectionflags	@""
	.align	4


	//----- nvinfo : EIATTR_CUDA_API_VERSION
	.align		4
        /*0000*/ 	.byte	0x04, 0x37
        /*0002*/ 	.short	(.L_39 - .L_38)
.L_38:
        /*0004*/ 	.word	0x00000082


	//----- nvinfo : EIATTR_KPARAM_INFO
	.align		4
.L_39:
        /*0008*/ 	.byte	0x04, 0x17
        /*000a*/ 	.short	(.L_41 - .L_40)
.L_40:
        /*000c*/ 	.word	0x00000000
        /*0010*/ 	.short	0x0005
        /*0012*/ 	.short	0x0020
        /*0014*/ 	.byte	0x00, 0xf0, 0x11, 0x00


	//----- nvinfo : EIATTR_KPARAM_INFO
	.align		4
.L_41:
        /*0018*/ 	.byte	0x04, 0x17
        /*001a*/ 	.short	(.L_43 - .L_42)
.L_42:
        /*001c*/ 	.word	0x00000000
        /*0020*/ 	.short	0x0004
        /*0022*/ 	.short	0x001c
        /*0024*/ 	.byte	0x00, 0xf0, 0x11, 0x00


	//----- nvinfo : EIATTR_KPARAM_INFO
	.align		4
.L_43:
        /*0028*/ 	.byte	0x04, 0x17
        /*002a*/ 	.short	(.L_45 - .L_44)
.L_44:
        /*002c*/ 	.word	0x00000000
        /*0030*/ 	.short	0x0003
        /*0032*/ 	.short	0x0018
        /*0034*/ 	.byte	0x00, 0xf0, 0x11, 0x00


	//----- nvinfo : EIATTR_KPARAM_INFO
	.align		4
.L_45:
        /*0038*/ 	.byte	0x04, 0x17
        /*003a*/ 	.short	(.L_47 - .L_46)
.L_46:
        /*003c*/ 	.word	0x00000000
        /*0040*/ 	.short	0x0002
        /*0042*/ 	.short	0x0010
        /*0044*/ 	.byte	0x00, 0xf5, 0x21, 0x00


	//----- nvinfo : EIATTR_KPARAM_INFO
	.align		4
.L_47:
        /*0048*/ 	.byte	0x04, 0x17
        /*004a*/ 	.short	(.L_49 - .L_48)
.L_48:
        /*004c*/ 	.word	0x00000000
        /*0050*/ 	.short	0x0001
        /*0052*/ 	.short	0x0008
        /*0054*/ 	.byte	0x00, 0xf5, 0x21, 0x00


	//----- nvinfo : EIATTR_KPARAM_INFO
	.align		4
.L_49:
        /*0058*/ 	.byte	0x04, 0x17
        /*005a*/ 	.short	(.L_51 - .L_50)
.L_50:
        /*005c*/ 	.word	0x00000000
        /*0060*/ 	.short	0x0000
        /*0062*/ 	.short	0x0000
        /*0064*/ 	.byte	0x00, 0xf5, 0x21, 0x00


	//----- nvinfo : EIATTR_SPARSE_MMA_MASK
	.align		4
.L_51:
        /*0068*/ 	.byte	0x03, 0x50
        /*006a*/ 	.short	0x0000


	//----- nvinfo : EIATTR_MAXREG_COUNT
	.align		4
        /*006c*/ 	.byte	0x03, 0x1b
        /*006e*/ 	.short	0x00ff


	//----- nvinfo : EIATTR_NUM_BARRIERS
	.align		4
        /*0070*/ 	.byte	0x02, 0x4c
        /*0072*/ 	.byte	0x01
	.zero		1


	//----- nvinfo : EIATTR_MERCURY_ISA_VERSION
	.align		4
        /*0074*/ 	.byte	0x03, 0x5f
        /*0076*/ 	.short	0x0101


	//----- nvinfo : EIATTR_VRC_CTA_INIT_COUNT
	.align		4
        /*0078*/ 	.byte	0x02, 0x4a
	.zero		1
	.zero		1


	//----- nvinfo : EIATTR_EXIT_INSTR_OFFSETS
	.align		4
        /*007c*/ 	.byte	0x04, 0x1c
        /*007e*/ 	.short	(.L_53 - .L_52)


	//   ....[0]....
.L_52:
        /*0080*/ 	.word	0x000016f0


	//----- nvinfo : EIATTR_CRS_STACK_SIZE
	.align		4
.L_53:
        /*0084*/ 	.byte	0x04, 0x1e
        /*0086*/ 	.short	(.L_55 - .L_54)
.L_54:
        /*0088*/ 	.word	0x00000000


	//----- nvinfo : EIATTR_CBANK_PARAM_SIZE
	.align		4
.L_55:
        /*008c*/ 	.byte	0x03, 0x19
        /*008e*/ 	.short	0x0024


	//----- nvinfo : EIATTR_PARAM_CBANK
	.align		4
        /*0090*/ 	.byte	0x04, 0x0a
        /*0092*/ 	.short	(.L_57 - .L_56)
	.align		4
.L_56:
        /*0094*/ 	.word	index@(.nv.constant0._Z19matmul_threadtilingILi32ELi4EEvPKfS1_Pfiii)
        /*0098*/ 	.short	0x0380
        /*009a*/ 	.short	0x0024


	//----- nvinfo : EIATTR_SW_WAR
	.align		4
.L_57:
        /*009c*/ 	.byte	0x04, 0x36
        /*009e*/ 	.short	(.L_59 - .L_58)
.L_58:
        /*00a0*/ 	.word	0x00000008
.L_59:


//--------------------- .nv.info._Z12matmul_naivePKfS0_Pfiii --------------------------
	.section	.nv.info._Z12matmul_naivePKfS0_Pfiii,"",@"SHT_CUDA_INFO"
	.sectionflags	@""
	.align	4


	//----- nvinfo : EIATTR_CUDA_API_VERSION
	.align		4
        /*0000*/ 	.byte	0x04, 0x37
        /*0002*/ 	.short	(.L_61 - .L_60)
.L_60:
        /*0004*/ 	.word	0x00000082


	//----- nvinfo : EIATTR_KPARAM_INFO
	.align		4
.L_61:
        /*0008*/ 	.byte	0x04, 0x17
        /*000a*/ 	.short	(.L_63 - .L_62)
.L_62:
        /*000c*/ 	.word	0x00000000
        /*0010*/ 	.short	0x0005
        /*0012*/ 	.short	0x0020
        /*0014*/ 	.byte	0x00, 0xf0, 0x11, 0x00


	//----- nvinfo : EIATTR_KPARAM_INFO
	.align		4
.L_63:
        /*0018*/ 	.byte	0x04, 0x17
        /*001a*/ 	.short	(.L_65 - .L_64)
.L_64:
        /*001c*/ 	.word	0x00000000
        /*0020*/ 	.short	0x0004
        /*0022*/ 	.short	0x001c
        /*0024*/ 	.byte	0x00, 0xf0, 0x11, 0x00


	//----- nvinfo : EIATTR_KPARAM_INFO
	.align		4
.L_65:
        /*0028*/ 	.byte	0x04, 0x17
        /*002a*/ 	.short	(.L_67 - .L_66)
.L_66:
        /*002c*/ 	.word	0x00000000
        /*0030*/ 	.short	0x0003
        /*0032*/ 	.short	0x0018
        /*0034*/ 	.byte	0x00, 0xf0, 0x11, 0x00


	//----- nvinfo : EIATTR_KPARAM_INFO
	.align		4
.L_67:
        /*0038*/ 	.byte	0x04, 0x17
        /*003a*/ 	.short	(.L_69 - .L_68)
.L_68:
        /*003c*/ 	.word	0x00000000
        /*0040*/ 	.short	0x0002
        /*0042*/ 	.short	0x0010
        /*0044*/ 	.byte	0x00, 0xf5, 0x21, 0x00


	//----- nvinfo : EIATTR_KPARAM_INFO
	.align		4
.L_69:
        /*0048*/ 	.byte	0x04, 0x17
        /*004a*/ 	.short	(.L_71 - .L_70)
.L_70:
        /*004c*/ 	.word	0x00000000
        /*0050*/ 	.short	0x0001
        /*0052*/ 	.short	0x0008
        /*0054*/ 	.byte	0x00, 0xf5, 0x21, 0x00


	//----- nvinfo : EIATTR_KPARAM_INFO
	.align		4
.L_71:
        /*0058*/ 	.byte	0x04, 0x17
        /*005a*/ 	.short	(.L_73 - .L_72)
.L_72:
        /*005c*/ 	.word	0x00000000
        /*0060*/ 	.short	0x0000
        /*0062*/ 	.short	0x0000
        /*0064*/ 	.byte	0x00, 0xf5, 0x21, 0x00


	//----- nvinfo : EIATTR_SPARSE_MMA_MASK
	.align		4
.L_73:
        /*0068*/ 	.byte	0x03, 0x50
        /*006a*/ 	.short	0x0000


	//----- nvinfo : EIATTR_MAXREG_COUNT
	.align		4
        /*006c*/ 	.byte	0x03, 0x1b
        /*006e*/ 	.short	0x00ff


	//----- nvinfo : EIATTR_MERCURY_ISA_VERSION
	.align		4
        /*0070*/ 	.byte	0x03, 0x5f
        /*0072*/ 	.short	0x0101


	//----- nvinfo : EIATTR_VRC_CTA_INIT_COUNT
	.align		4
        /*0074*/ 	.byte	0x02, 0x4a
	.zero		1
	.zero		1


	//----- nvinfo : EIATTR_EXIT_INSTR_OFFSETS
	.align		4
        /*0078*/ 	.byte	0x04, 0x1c
        /*007a*/ 	.short	(.L_75 - .L_74)


	//   ....[0]....
.L_74:
        /*007c*/ 	.word	0x000000d0


	//   ....[1]....
        /*0080*/ 	.word	0x000008f0


	//----- nvinfo : EIATTR_CBANK_PARAM_SIZE
	.align		4
.L_75:
        /*0084*/ 	.byte	0x03, 0x19
        /*0086*/ 	.short	0x0024


	//----- nvinfo : EIATTR_PARAM_CBANK
	.align		4
        /*0088*/ 	.byte	0x04, 0x0a
        /*008a*/ 	.short	(.L_77 - .L_76)
	.align		4
.L_76:
        /*008c*/ 	.word	index@(.nv.constant0._Z12matmul_naivePKfS0_Pfiii)
        /*0090*/ 	.short	0x0380
        /*0092*/ 	.short	0x0024


	//----- nvinfo : EIATTR_SW_WAR
	.align		4
.L_77:
        /*0094*/ 	.byte	0x04, 0x36
        /*0096*/ 	.short	(.L_79 - .L_78)
.L_78:
        /*0098*/ 	.word	0x00000008
.L_79:


//--------------------- .nv.callgraph             --------------------------
	.section	.nv.callgraph,"",@"SHT_CUDA_CALLGRAPH"
	.align	4
	.sectionentsize	8
	.align		4
        /*0000*/ 	.word	0x00000000
	.align		4
        /*0004*/ 	.word	0xffffffff
	.align		4
        /*0008*/ 	.word	0x00000000
	.align		4
        /*000c*/ 	.word	0xfffffffe
	.align		4
        /*0010*/ 	.word	0x00000000
	.align		4
        /*0014*/ 	.word	0xfffffffd
	.align		4
        /*0018*/ 	.word	0x00000000
	.align		4
        /*001c*/ 	.word	0xfffffffc


//--------------------- .text._Z18matmul_blocktilingILi16EEvPKfS1_Pfiii --------------------------
	.section	.text._Z18matmul_blocktilingILi16EEvPKfS1_Pfiii,"ax",@progbits
	.align	128
        .global         _Z18matmul_blocktilingILi16EEvPKfS1_Pfiii
        .type           _Z18matmul_blocktilingILi16EEvPKfS1_Pfiii,@function
        .size           _Z18matmul_blocktilingILi16EEvPKfS1_Pfiii,(.L_x_17 - _Z18matmul_blocktilingILi16EEvPKfS1_Pfiii)
        .other          _Z18matmul_blocktilingILi16EEvPKfS1_Pfiii,@"STO_CUDA_ENTRY STV_DEFAULT"
_Z18matmul_blocktilingILi16EEvPKfS1_Pfiii:
.text._Z18matmul_blocktilingILi16EEvPKfS1_Pfiii:
[----:B------:R-:W-:Y:S01]  /*0000*/  LDC R1, c[0x0][0x37c] ;  /* 0x0000df00ff017b82 */ /* 0x000fe20000000800 */
[----:B------:R-:W0:Y:S01]  /*0010*/  S2R R9, SR_TID.Y ;  /* 0x0000000000097919 */ /* 0x000e220000002200 */
[----:B------:R-:W1:Y:S01]  /*0020*/  LDCU UR10, c[0x0][0x39c] ;  /* 0x00007380ff0a77ac */ /* 0x000e620008000800 */
[----:B------:R-:W-:Y:S01]  /*0030*/  HFMA2 R23, -RZ, RZ, 0, 0 ;  /* 0x00000000ff177431 */ /* 0x000fe200000001ff */
[----:B------:R-:W0:Y:S01]  /*0040*/  S2R R2, SR_CTAID.Y ;  /* 0x0000000000027919 */ /* 0x000e220000002600 */
[----:B------:R-:W2:Y:S01]  /*0050*/  LDCU.64 UR8, c[0x0][0x358] ;  /* 0x00006b00ff0877ac */ /* 0x000ea20008000a00 */
[----:B------:R-:W3:Y:S01]  /*0060*/  S2R R0, SR_TID.X ;  /* 0x0000000000007919 */ /* 0x000ee20000002100 */
[----:B------:R-:W4:Y:S01]  /*0070*/  S2R R3, SR_CTAID.X ;  /* 0x0000000000037919 */ /* 0x000f220000002500 */
[----:B-1----:R-:W-:Y:S01]  /*0080*/  UISETP.GE.AND UP0, UPT, UR10, 0x10, UPT ;  /* 0x000000100a00788c */ /* 0x002fe2000bf06270 */
[----:B0-----:R-:W-:-:S08]  /*0090*/  LEA R17, R2, R9, 0x4 ;  /* 0x0000000902117211 */ /* 0x001fd000078e20ff */
[----:B--2---:R-:W-:Y:S05]  /*00a0*/  BRA.U !UP0, `(.L_x_0) ;  /* 0x0000001508bc7547 */ /* 0x004fea000b800000 */
[----:B------:R-:W0:Y:S01]  /*00b0*/  S2UR UR6, SR_CgaCtaId ;  /* 0x00000000000679c3 */ /* 0x000e220000008800 */
[----:B------:R-:W-:Y:S01]  /*00c0*/  USHF.R.S32.HI UR4, URZ, 0x1f, UR10 ;  /* 0x0000001fff047899 */ /* 0x000fe2000801140a */
[----:B---3--:R-:W-:Y:S01]  /*00d0*/  LEA R7, R9, R0, 0x4 ;  /* 0x0000000009077211 */ /* 0x008fe200078e20ff */
[----:B------:R-:W-:Y:S01]  /*00e0*/  IMAD R2, R17, UR10, R0 ;  /* 0x0000000a11027c24 */ /* 0x000fe2000f8e0200 */
[----:B------:R-:W-:Y:S01]  /*00f0*/  MOV R23, RZ ;  /* 0x000000ff00177202 */ /* 0x000fe20000000f00 */
[----:B------:R-:W-:-:S03]  /*0100*/  ULEA.HI UR5, UR4, UR10, URZ, 0x4 ;  /* 0x0000000a04057291 */ /* 0x000fc6000f8f20ff */
[----:B------:R-:W1:Y:S01]  /*0110*/  LDC R5, c[0x0][0x3a0] ;  /* 0x0000e800ff057b82 */ /* 0x000e620000000800 */
[----:B------:R-:W-:Y:S01]  /*0120*/  USHF.R.S32.HI UR5, URZ, 0x4, UR5 ;  /* 0x00000004ff057899 */ /* 0x000fe20008011405 */
[----:B------:R-:W-:-:S03]  /*0130*/  UMOV UR4, 0x400 ;  /* 0x0000040000047882 */ /* 0x000fc60000000000 */
[----:B------:R-:W-:-:S03]  /*0140*/  UIADD3 UR5, UPT, UPT, -UR5, URZ, URZ ;  /* 0x000000ff05057290 */ /* 0x000fc6000fffe1ff */
[----:B------:R-:W2:Y:S01]  /*0150*/  LDC.64 R20, c[0x0][0x380] ;  /* 0x0000e000ff147b82 */ /* 0x000ea20000000a00 */
[----:B------:R-:W-:-:S07]  /*0160*/  UISETP.GE.AND UP0, UPT, UR5, URZ, UPT ;  /* 0x000000ff0500728c */ /* 0x000fce000bf06270 */
[----:B------:R-:W3:Y:S01]  /*0170*/  LDC.64 R18, c[0x0][0x388] ;  /* 0x0000e200ff127b82 */ /* 0x000ee20000000a00 */
[----:B0-----:R-:W-:Y:S02]  /*0180*/  ULEA UR7, UR6, UR4, 0x18 ;  /* 0x0000000406077291 */ /* 0x001fe4000f8ec0ff */
[----:B------:R-:W-:-:S04]  /*0190*/  UIADD3 UR4, UPT, UPT, UR4, 0x400, URZ ;  /* 0x0000040004047890 */ /* 0x000fc8000fffe0ff */
[----:B------:R-:W-:Y:S01]  /*01a0*/  ULEA UR4, UR6, UR4, 0x18 ;  /* 0x0000000406047291 */ /* 0x000fe2000f8ec0ff */
[----:B-1----:R-:W-:Y:S01]  /*01b0*/  IMAD R22, R9, R5, R0 ;  /* 0x0000000509167224 */ /* 0x002fe200078e0200 */
[----:B------:R-:W-:Y:S02]  /*01c0*/  LEA R16, R7, UR7, 0x2 ;  /* 0x0000000707107c11 */ /* 0x000fe4000f8e10ff */
[----:B------:R-:W-:Y:S02]  /*01d0*/  LEA R6, R9, UR7, 0x6 ;  /* 0x0000000709067c11 */ /* 0x000fe4000f8e30ff */
[----:B----4-:R-:W-:Y:S02]  /*01e0*/  LEA R22, R3, R22, 0x4 ;  /* 0x0000001603167211 */ /* 0x010fe400078e20ff */
[----:B------:R-:W-:Y:S02]  /*01f0*/  LEA R7, R7, UR4, 0x2 ;  /* 0x0000000407077c11 */ /* 0x000fe4000f8e10ff */
[----:B------:R-:W-:Y:S01]  /*0200*/  LEA R4, R0, UR4, 0x2 ;  /* 0x0000000400047c11 */ /* 0x000fe2000f8e10ff */
[----:B--2---:R-:W-:Y:S06]  /*0210*/  BRA.U UP0, `(.L_x_1) ;  /* 0x00000011009c7547 */ /* 0x004fec000b800000 */
[----:B------:R-:W-:Y:S02]  /*0220*/  UIADD3 UR4, UPT, UPT, -UR5, URZ, URZ ;  /* 0x000000ff05047290 */ /* 0x000fe4000fffe1ff */
[----:B------:R-:W-:Y:S02]  /*0230*/  UPLOP3.LUT UP0, UPT, UPT, UPT, UPT, 0x80, 0x8 ;  /* 0x000000000008789c */ /* 0x000fe40003f0f070 */
[----:B------:R-:W-:-:S09]  /*0240*/  UISETP.GT.AND UP1, UPT, UR4, 0x3, UPT ;  /* 0x000000030400788c */ /* 0x000fd2000bf24270 */
[----:B------:R-:W-:Y:S05]  /*0250*/  BRA.U !UP1, `(.L_x_2) ;  /* 0x0000000909f87547 */ /* 0x000fea000b800000 */
[----:B------:R-:W0:Y:S01]  /*0260*/  LDC.64 R26, c[0x0][0x380] ;  /* 0x0000e000ff1a7b82 */ /* 0x000e220000000a00 */
[----:B------:R-:W-:-:S07]  /*0270*/  UPLOP3.LUT UP0, UPT, UPT, UPT, UPT, 0x40, 0x4 ;  /* 0x000000000004789c */ /* 0x000fce0003f0e870 */
[----:B------:R-:W1:Y:S04]  /*0280*/  LDC.64 R24, c[0x0][0x388] ;  /* 0x0000e200ff187b82 */ /* 0x000e680000000a00 */
.L_x_3:
[----:B0-----:R-:W-:-:S04]  /*0290*/  IMAD.WIDE R10, R2, 0x4, R26 ;  /* 0x00000004020a7825 */ /* 0x001fc800078e021a */
[----:B-1----:R-:W-:Y:S02]  /*02a0*/  IMAD.WIDE R8, R22, 0x4, R24 ;  /* 0x0000000416087825 */ /* 0x002fe400078e0218 */
[----:B------:R-:W2:Y:S04]  /*02b0*/  LDG.E R11, desc[UR8][R10.64] ;  /* 0x000000080a0b7981 */ /* 0x000ea8000c1e1900 */
[----:B------:R-:W4:Y:S01]  /*02c0*/  LDG.E R8, desc[UR8][R8.64] ;  /* 0x0000000808087981 */ /* 0x000f22000c1e1900 */
[----:B------:R-:W-:-:S03]  /*02d0*/  LEA R22, R5, R22, 0x4 ;  /* 0x0000001605167211 */ /* 0x000fc600078e20ff */
[----:B--2---:R-:W-:Y:S04]  /*02e0*/  STS [R16], R11 ;  /* 0x0000000b10007388 */ /* 0x004fe80000000800 */
[----:B----4-:R-:W-:Y:S01]  /*02f0*/  STS [R7], R8 ;  /* 0x0000000807007388 */ /* 0x010fe20000000800 */
[----:B------:R-:W-:Y:S06]  /*0300*/  BAR.SYNC.DEFER_BLOCKING 0x0 ;  /* 0x0000000000007b1d */ /* 0x000fec0000010000 */
[----:B------:R-:W-:Y:S04]  /*0310*/  LDS R28, [R4] ;  /* 0x00000000041c7984 */ /* 0x000fe80000000800 */
[----:B------:R-:W0:Y:S04]  /*0320*/  LDS.128 R12, [R6] ;  /* 0x00000000060c7984 */ /* 0x000e280000000c00 */
[----:B------:R-:W1:Y:S04]  /*0330*/  LDS R9, [R4+0x40] ;  /* 0x0000400004097984 */ /* 0x000e680000000800 */
[----:B------:R-:W2:Y:S01]  /*0340*/  LDS R29, [R4+0x80] ;  /* 0x00008000041d7984 */ /* 0x000ea20000000800 */
[----:B0-----:R-:W-:-:S03]  /*0350*/  FFMA R28, R12, R28, R23 ;  /* 0x0000001c0c1c7223 */ /* 0x001fc60000000017 */
[----:B------:R-:W0:Y:S01]  /*0360*/  LDS R12, [R4+0xc0] ;  /* 0x0000c000040c7984 */ /* 0x000e220000000800 */
[----:B-1----:R-:W-:-:S03]  /*0370*/  FFMA R28, R9, R13, R28 ;  /* 0x0000000d091c7223 */ /* 0x002fc6000000001c */
[----:B------:R-:W-:Y:S01]  /*0380*/  LDS R13, [R4+0x100] ;  /* 0x00010000040d7984 */ /* 0x000fe20000000800 */
[----:B--2---:R-:W-:-:S03]  /*0390*/  FFMA R29, R29, R14, R28 ;  /* 0x0000000e1d1d7223 */ /* 0x004fc6000000001c */
[----:B------:R-:W1:Y:S04]  /*03a0*/  LDS.128 R8, [R6+0x10] ;  /* 0x0000100006087984 */ /* 0x000e680000000c00 */
[----:B------:R-:W2:Y:S01]  /*03b0*/  LDS R23, [R4+0x140] ;  /* 0x0001400004177984 */ /* 0x000ea20000000800 */
[----:B0-----:R-:W-:-:S03]  /*03c0*/  FFMA R29, R12, R15, R29 ;  /* 0x0000000f0c1d7223 */ /* 0x001fc6000000001d */
[----:B------:R-:W0:Y:S01]  /*03d0*/  LDS R15, [R4+0x180] ;  /* 0x00018000040f7984 */ /* 0x000e220000000800 */
[----:B-1----:R-:W-:-:S03]  /*03e0*/  FFMA R12, R8, R13, R29 ;  /* 0x0000000d080c7223 */ /* 0x002fc6000000001d */
[----:B------:R-:W1:Y:S01]  /*03f0*/  LDS R8, [R4+0x1c0] ;  /* 0x0001c00004087984 */ /* 0x000e620000000800 */
[----:B--2---:R-:W-:-:S03]  /*0400*/  FFMA R12, R23, R9, R12 ;  /* 0x00000009170c7223 */ /* 0x004fc6000000000c */
[----:B------:R-:W-:Y:S04]  /*0410*/  LDS R9, [R4+0x200] ;  /* 0x0002000004097984 */ /* 0x000fe80000000800 */
[----:B------:R-:W-:Y:S01]  /*0420*/  LDS R29, [R4+0x240] ;  /* 0x00024000041d7984 */ /* 0x000fe20000000800 */
[----:B0-----:R-:W-:-:S03]  /*0430*/  FFMA R23, R15, R10, R12 ;  /* 0x0000000a0f177223 */ /* 0x001fc6000000000c */
[----:B------:R-:W0:Y:S01]  /*0440*/  LDS.128 R12, [R6+0x20] ;  /* 0x00002000060c7984 */ /* 0x000e220000000c00 */
[----:B-1----:R-:W-:-:S03]  /*0450*/  FFMA R23, R8, R11, R23 ;  /* 0x0000000b08177223 */ /* 0x002fc60000000017 */
[----:B------:R-:W1:Y:S01]  /*0460*/  LDS R11, [R4+0x280] ;  /* 0x00028000040b7984 */ /* 0x000e620000000800 */
[----:B0-----:R-:W-:-:S03]  /*0470*/  FFMA R8, R12, R9, R23 ;  /* 0x000000090c087223 */ /* 0x001fc60000000017 */
[----:B------:R-:W0:Y:S01]  /*0480*/  LDS R12, [R4+0x2c0] ;  /* 0x0002c000040c7984 */ /* 0x000e220000000800 */
[----:B------:R-:W-:-:S03]  /*0490*/  FFMA R8, R29, R13, R8 ;  /* 0x0000000d1d087223 */ /* 0x000fc60000000008 */
[----:B------:R-:W-:Y:S01]  /*04a0*/  LDS R13, [R4+0x300] ;  /* 0x00030000040d7984 */ /* 0x000fe20000000800 */
[----:B-1----:R-:W-:-:S03]  /*04b0*/  FFMA R23, R11, R14, R8 ;  /* 0x0000000e0b177223 */ /* 0x002fc60000000008 */
[----:B------:R-:W1:Y:S01]  /*04c0*/  LDS.128 R8, [R6+0x30] ;  /* 0x0000300006087984 */ /* 0x000e620000000c00 */
[----:B0-----:R-:W-:-:S03]  /*04d0*/  FFMA R15, R12, R15, R23 ;  /* 0x0000000f0c0f7223 */ /* 0x001fc60000000017 */
[----:B------:R-:W0:Y:S04]  /*04e0*/  LDS R23, [R4+0x340] ;  /* 0x0003400004177984 */ /* 0x000e280000000800 */
[----:B------:R-:W2:Y:S01]  /*04f0*/  LDS R12, [R4+0x380] ;  /* 0x00038000040c7984 */ /* 0x000ea20000000800 */
[----:B-1----:R-:W-:Y:S01]  /*0500*/  FFMA R8, R8, R13, R15 ;  /* 0x0000000d08087223 */ /* 0x002fe2000000000f */
[----:B------:R-:W-:Y:S01]  /*0510*/  IADD3 R15, PT, PT, R2, 0x10, RZ ;  /* 0x00000010020f7810 */ /* 0x000fe20007ffe0ff */
[----:B------:R-:W-:-:S04]  /*0520*/  IMAD.WIDE R28, R22, 0x4, R24 ;  /* 0x00000004161c7825 */ /* 0x000fc800078e0218 */
[----:B0-----:R-:W-:Y:S01]  /*0530*/  FFMA R13, R23, R9, R8 ;  /* 0x00000009170d7223 */ /* 0x001fe20000000008 */
[----:B------:R-:W-:Y:S01]  /*0540*/  IMAD.WIDE R8, R15, 0x4, R26 ;  /* 0x000000040f087825 */ /* 0x000fe200078e021a */
[----:B------:R-:W0:Y:S01]  /*0550*/  LDS R23, [R4+0x3c0] ;  /* 0x0003c00004177984 */ /* 0x000e220000000800 */
[----:B------:R-:W-:Y:S06]  /*0560*/  BAR.SYNC.DEFER_BLOCKING 0x0 ;  /* 0x0000000000007b1d */ /* 0x000fec0000010000 */
[----:B------:R-:W4:Y:S04]  /*0570*/  LDG.E R8, desc[UR8][R8.64] ;  /* 0x0000000808087981 */ /* 0x000f28000c1e1900 */
[----:B------:R-:W5:Y:S01]  /*0580*/  LDG.E R28, desc[UR8][R28.64] ;  /* 0x000000081c1c7981 */ /* 0x000f62000c1e1900 */
[----:B--2---:R-:W-:Y:S01]  /*0590*/  FFMA R10, R12, R10, R13 ;  /* 0x0000000a0c0a7223 */ /* 0x004fe2000000000d */
[----:B------:R-:W-:-:S03]  /*05a0*/  LEA R22, R5, R22, 0x4 ;  /* 0x0000001605167211 */ /* 0x000fc600078e20ff */
[----:B0-----:R-:W-:Y:S01]  /*05b0*/  FFMA R23, R23, R11, R10 ;  /* 0x0000000b17177223 */ /* 0x001fe2000000000a */
[----:B----4-:R-:W-:Y:S04]  /*05c0*/  STS [R16], R8 ;  /* 0x0000000810007388 */ /* 0x010fe80000000800 */
[----:B-----5:R-:W-:Y:S01]  /*05d0*/  STS [R7], R28 ;  /* 0x0000001c07007388 */ /* 0x020fe20000000800 */
        /* <DEDUP_REMOVED lines=50> */
[----:B------:R-:W2:Y:S04]  /*0900*/  LDS R11, [R4+0x80] ;  /* 0x00008000040b7984 */ /* 0x000ea80000000800 */
[----:B------:R-:W-:Y:S01]  /*0910*/  LDS R28, [R4+0x380] ;  /* 0x00038000041c7984 */ /* 0x000fe20000000800 */
        /* <DEDUP_REMOVED lines=25> */
[----:B------:R-:W0:Y:S01]  /*0ab0*/  LDS R23, [R4+0x340] ;  /* 0x0003400004177984 */ /* 0x000e220000000800 */
[----:B-1----:R-:W-:Y:S01]  /*0ac0*/  FFMA R8, R8, R13, R15 ;  /* 0x0000000d08087223 */ /* 0x002fe2000000000f */
[----:B------:R-:W-:Y:S01]  /*0ad0*/  IADD3 R13, PT, PT, R2, 0x30, RZ ;  /* 0x00000030020d7810 */ /* 0x000fe20007ffe0ff */
[----:B------:R-:W-:-:S04]  /*0ae0*/  IMAD.WIDE R14, R22, 0x4, R24 ;  /* 0x00000004160e7825 */ /* 0x000fc800078e0218 */
[----:B------:R-:W-:-:S04]  /*0af0*/  IMAD.WIDE R12, R13, 0x4, R26 ;  /* 0x000000040d0c7825 */ /* 0x000fc800078e021a */
[----:B0-----:R-:W-:Y:S02]  /*0b00*/  FFMA R9, R23, R9, R8 ;  /* 0x0000000917097223 */ /* 0x001fe40000000008 */
[----:B------:R-:W0:Y:S01]  /*0b10*/  LDS R8, [R4+0x3c0] ;  /* 0x0003c00004087984 */ /* 0x000e220000000800 */
[----:B------:R-:W-:Y:S06]  /*0b20*/  BAR.SYNC.DEFER_BLOCKING 0x0 ;  /* 0x0000000000007b1d */ /* 0x000fec0000010000 */
[----:B------:R-:W2:Y:S04]  /*0b30*/  LDG.E R29, desc[UR8][R12.64] ;  /* 0x000000080c1d7981 */ /* 0x000ea8000c1e1900 */
[----:B------:R-:W4:Y:S01]  /*0b40*/  LDG.E R14, desc[UR8][R14.64] ;  /* 0x000000080e0e7981 */ /* 0x000f22000c1e1900 */
[----:B------:R-:W-:Y:S01]  /*0b50*/  FFMA R9, R28, R10, R9 ;  /* 0x0000000a1c097223 */ /* 0x000fe20000000009 */
[----:B------:R-:W-:Y:S01]  /*0b60*/  UIADD3 UR5, UPT, UPT, UR5, 0x4, URZ ;  /* 0x0000000405057890 */ /* 0x000fe2000fffe0ff */
[----:B------:R-:W-:-:S02]  /*0b70*/  IADD3 R2, PT, PT, R2, 0x40, RZ ;  /* 0x0000004002027810 */ /* 0x000fc40007ffe0ff */
[----:B------:R-:W-:Y:S01]  /*0b80*/  LEA R22, R5, R22, 0x4 ;  /* 0x0000001605167211 */ /* 0x000fe200078e20ff */
[----:B------:R-:W-:Y:S01]  /*0b90*/  UISETP.GE.AND UP1, UPT, UR5, -0x3, UPT ;  /* 0xfffffffd0500788c */ /* 0x000fe2000bf26270 */
[----:B0-----:R-:W-:Y:S01]  /*0ba0*/  FFMA R23, R8, R11, R9 ;  /* 0x0000000b08177223 */ /* 0x001fe20000000009 */
        /* <DEDUP_REMOVED lines=12> */
[----:B------:R-:W1:Y:S01]  /*0c70*/  LDS.128 R12, [R6+0x10] ;  /* 0x00001000060c7984 */ /* 0x000e620000000c00 */
[----:B0-----:R-:W-:-:S03]  /*0c80*/  FFMA R11, R8, R11, R23 ;  /* 0x0000000b080b7223 */ /* 0x001fc60000000017 */
[----:B------:R-:W0:Y:S04]  /*0c90*/  LDS R23, [R4+0x140] ;  /* 0x0001400004177984 */ /* 0x000e280000000800 */
[----:B------:R-:W2:Y:S01]  /*0ca0*/  LDS R8, [R4+0x180] ;  /* 0x0001800004087984 */ /* 0x000ea20000000800 */
[----:B-1----:R-:W-:-:S03]  /*0cb0*/  FFMA R12, R12, R9, R11 ;  /* 0x000000090c0c7223 */ /* 0x002fc6000000000b */
[----:B------:R-:W1:Y:S01]  /*0cc0*/  LDS R9, [R4+0x1c0] ;  /* 0x0001c00004097984 */ /* 0x000e620000000800 */
[----:B0-----:R-:W-:-:S03]  /*0cd0*/  FFMA R13, R23, R13, R12 ;  /* 0x0000000d170d7223 */ /* 0x001fc6000000000c */
[----:B------:R-:W-:Y:S01]  /*0ce0*/  LDS R12, [R4+0x200] ;  /* 0x00020000040c7984 */ /* 0x000fe20000000800 */
[----:B--2---:R-:W-:-:S03]  /*0cf0*/  FFMA R8, R8, R14, R13 ;  /* 0x0000000e08087223 */ /* 0x004fc6000000000d */
[----:B------:R-:W-:Y:S01]  /*0d00*/  LDS R23, [R4+0x240] ;  /* 0x0002400004177984 */ /* 0x000fe20000000800 */
[----:B-1----:R-:W-:-:S03]  /*0d10*/  FFMA R15, R9, R15, R8 ;  /* 0x0000000f090f7223 */ /* 0x002fc60000000008 */
[----:B------:R-:W0:Y:S04]  /*0d20*/  LDS.128 R8, [R6+0x20] ;  /* 0x0000200006087984 */ /* 0x000e280000000c00 */
        /* <DEDUP_REMOVED lines=10> */
[----:B-1----:R-:W-:-:S03]  /*0dd0*/  FFMA R12, R12, R9, R11 ;  /* 0x000000090c0c7223 */ /* 0x002fc6000000000b */
[----:B------:R-:W1:Y:S01]  /*0de0*/  LDS R9, [R4+0x3c0] ;  /* 0x0003c00004097984 */ /* 0x000e620000000800 */
[----:B0-----:R-:W-:-:S04]  /*0df0*/  FFMA R13, R23, R13, R12 ;  /* 0x0000000d170d7223 */ /* 0x001fc8000000000c */
[----:B--2---:R-:W-:-:S04]  /*0e00*/  FFMA R8, R8, R14, R13 ;  /* 0x0000000e08087223 */ /* 0x004fc8000000000d */
[----:B-1----:R-:W-:Y:S01]  /*0e10*/  FFMA R23, R9, R15, R8 ;  /* 0x0000000f09177223 */ /* 0x002fe20000000008 */
[----:B------:R-:W-:Y:S06]  /*0e20*/  BAR.SYNC.DEFER_BLOCKING 0x0 ;  /* 0x0000000000007b1d */ /* 0x000fec0000010000 */
[----:B------:R-:W-:Y:S05]  /*0e30*/  BRA.U !UP1, `(.L_x_3) ;  /* 0xfffffff509147547 */ /* 0x000fea000b83ffff */
.L_x_2:
[----:B------:R-:W-:-:S04]  /*0e40*/  UIADD3 UR4, UPT, UPT, -UR5, URZ, URZ ;  /* 0x000000ff05047290 */ /* 0x000fc8000fffe1ff */
[----:B------:R-:W-:-:S09]  /*0e50*/  UISETP.GT.AND UP1, UPT, UR4, 0x1, UPT ;  /* 0x000000010400788c */ /* 0x000fd2000bf24270 */
[----:B------:R-:W-:Y:S05]  /*0e60*/  BRA.U !UP1, `(.L_x_4) ;  /* 0x0000000509807547 */ /* 0x000fea000b800000 */
[----:B------:R-:W0:Y:S08]  /*0e70*/  LDC.64 R26, c[0x0][0x380] ;  /* 0x0000e000ff1a7b82 */ /* 0x000e300000000a00 */
[----:B------:R-:W1:Y:S01]  /*0e80*/  LDC.64 R24, c[0x0][0x388] ;  /* 0x0000e200ff187b82 */ /* 0x000e620000000a00 */
[----:B0-----:R-:W-:-:S06]  /*0e90*/  IMAD.WIDE R14, R2, 0x4, R26 ;  /* 0x00000004020e7825 */ /* 0x001fcc00078e021a */
[----:B------:R-:W2:Y:S01]  /*0ea0*/  LDG.E R15, desc[UR8][R14.64] ;  /* 0x000000080e0f7981 */ /* 0x000ea2000c1e1900 */
[----:B-1----:R-:W-:-:S06]  /*0eb0*/  IMAD.WIDE R12, R22, 0x4, R24 ;  /* 0x00000004160c7825 */ /* 0x002fcc00078e0218 */
[----:B------:R-:W4:Y:S01]  /*0ec0*/  LDG.E R12, desc[UR8][R12.64] ;  /* 0x000000080c0c7981 */ /* 0x000f22000c1e1900 */
[----:B------:R-:W-:-:S05]  /*0ed0*/  LEA R22, R5, R22, 0x4 ;  /* 0x0000001605167211 */ /* 0x000fca00078e20ff */
[----:B------:R-:W-:Y:S01]  /*0ee0*/  IMAD.WIDE R24, R22, 0x4, R24 ;  /* 0x0000000416187825 */ /* 0x000fe200078e0218 */
        /* <DEDUP_REMOVED lines=10> */
[----:B------:R-:W-:Y:S04]  /*0f90*/  LDS R9, [R4+0x100] ;  /* 0x0001000004097984 */ /* 0x000fe80000000800 */
[----:B------:R-:W1:Y:S01]  /*0fa0*/  LDS.128 R12, [R6+0x10] ;  /* 0x00001000060c7984 */ /* 0x000e620000000c00 */
[----:B--2---:R-:W-:-:S03]  /*0fb0*/  FFMA R29, R29, R10, R28 ;  /* 0x0000000a1d1d7223 */ /* 0x004fc6000000001c */
        /* <DEDUP_REMOVED lines=9> */
[----:B------:R-:W-:Y:S01]  /*1050*/  LDS R13, [R4+0x280] ;  /* 0x00028000040d7984 */ /* 0x000fe20000000800 */
[----:B-1----:R-:W-:-:S03]  /*1060*/  FFMA R15, R9, R15, R8 ;  /* 0x0000000f090f7223 */ /* 0x002fc60000000008 */
[----:B------:R-:W0:Y:S02]  /*1070*/  LDS.128 R8, [R6+0x20] ;  /* 0x0000200006087984 */ /* 0x000e240000000c00 */
[----:B0-----:R-:W-:Y:S02]  /*1080*/  FFMA R12, R8, R12, R15 ;  /* 0x0000000c080c7223 */ /* 0x001fe4000000000f */
[----:B------:R-:W0:Y:S02]  /*1090*/  LDS R8, [R4+0x2c0] ;  /* 0x0002c00004087984 */ /* 0x000e240000000800 */
[----:B------:R-:W-:Y:S02]  /*10a0*/  FFMA R12, R23, R9, R12 ;  /* 0x00000009170c7223 */ /* 0x000fe4000000000c */
[----:B------:R-:W-:Y:S02]  /*10b0*/  LDS R9, [R4+0x300] ;  /* 0x0003000004097984 */ /* 0x000fe40000000800 */
[----:B------:R-:W-:-:S02]  /*10c0*/  FFMA R23, R13, R10, R12 ;  /* 0x0000000a0d177223 */ /* 0x000fc4000000000c */
[----:B------:R-:W1:Y:S02]  /*10d0*/  LDS.128 R12, [R6+0x30] ;  /* 0x00003000060c7984 */ /* 0x000e640000000c00 */
[----:B0-----:R-:W-:Y:S01]  /*10e0*/  FFMA R11, R8, R11, R23 ;  /* 0x0000000b080b7223 */ /* 0x001fe20000000017 */
[----:B------:R-:W-:-:S05]  /*10f0*/  IADD3 R23, PT, PT, R2, 0x10, RZ ;  /* 0x0000001002177810 */ /* 0x000fca0007ffe0ff */
[----:B------:R-:W-:-:S04]  /*1100*/  IMAD.WIDE R26, R23, 0x4, R26 ;  /* 0x00000004171a7825 */ /* 0x000fc800078e021a */
[----:B-1----:R-:W-:Y:S01]  /*1110*/  FFMA R8, R12, R9, R11 ;  /* 0x000000090c087223 */ /* 0x002fe2000000000b */
[----:B------:R-:W-:Y:S04]  /*1120*/  LDS R23, [R4+0x380] ;  /* 0x0003800004177984 */ /* 0x000fe80000000800 */
[----:B------:R-:W0:Y:S04]  /*1130*/  LDS R9, [R4+0x340] ;  /* 0x0003400004097984 */ /* 0x000e280000000800 */
[----:B------:R-:W1:Y:S01]  /*1140*/  LDS R12, [R4+0x3c0] ;  /* 0x0003c000040c7984 */ /* 0x000e620000000800 */
[----:B------:R-:W-:Y:S06]  /*1150*/  BAR.SYNC.DEFER_BLOCKING 0x0 ;  /* 0x0000000000007b1d */ /* 0x000fec0000010000 */
[----:B------:R-:W2:Y:S04]  /*1160*/  LDG.E R27, desc[UR8][R26.64] ;  /* 0x000000081a1b7981 */ /* 0x000ea8000c1e1900 */
[----:B------:R-:W4:Y:S01]  /*1170*/  LDG.E R24, desc[UR8][R24.64] ;  /* 0x0000000818187981 */ /* 0x000f22000c1e1900 */
[----:B0-----:R-:W-:-:S04]  /*1180*/  FFMA R13, R9, R13, R8 ;  /* 0x0000000d090d7223 */ /* 0x001fc80000000008 */
[----:B------:R-:W-:-:S04]  /*1190*/  FFMA R13, R23, R14, R13 ;  /* 0x0000000e170d7223 */ /* 0x000fc8000000000d */
[----:B-1----:R-:W-:Y:S01]  /*11a0*/  FFMA R13, R12, R15, R13 ;  /* 0x0000000f0c0d7223 */ /* 0x002fe2000000000d */
[----:B------:R-:W-:Y:S02]  /*11b0*/  IADD3 R2, PT, PT, R2, 0x20, RZ ;  /* 0x0000002002027810 */ /* 0x000fe40007ffe0ff */
[----:B------:R-:W-:Y:S01]  /*11c0*/  LEA R22, R5, R22, 0x4 ;  /* 0x0000001605167211 */ /* 0x000fe200078e20ff */
[----:B------:R-:W-:Y:S02]  /*11d0*/  UIADD3 UR5, UPT, UPT, UR5, 0x2, URZ ;  /* 0x0000000205057890 */ /* 0x000fe4000fffe0ff */
[----:B------:R-:W-:Y:S01]  /*11e0*/  UPLOP3.LUT UP0, UPT, UPT, UPT, UPT, 0x40, 0x4 ;  /* 0x000000000004789c */ /* 0x000fe20003f0e870 */
[----:B--2---:R-:W-:Y:S04]  /*11f0*/  STS [R16], R27 ;  /* 0x0000001b10007388 */ /* 0x004fe80000000800 */
[----:B----4-:R-:W-:Y:S01]  /*1200*/  STS [R7], R24 ;  /* 0x0000001807007388 */ /* 0x010fe20000000800 */
[----:B------:R-:W-:Y:S06]  /*1210*/  BAR.SYNC.DEFER_BLOCKING 0x0 ;  /* 0x0000000000007b1d */ /* 0x000fec0000010000 */
[----:B------:R-:W-:Y:S04]  /*1220*/  LDS R29, [R4] ;  /* 0x00000000041d7984 */ /* 0x000fe80000000800 */
[----:B------:R-:W0:Y:S04]  /*1230*/  LDS.128 R8, [R6] ;  /* 0x0000000006087984 */ /* 0x000e280000000c00 */
[----:B------:R-:W1:Y:S04]  /*1240*/  LDS R28, [R4+0x40] ;  /* 0x00004000041c7984 */ /* 0x000e680000000800 */
[----:B------:R-:W2:Y:S04]  /*1250*/  LDS R23, [R4+0x80] ;  /* 0x0000800004177984 */ /* 0x000ea80000000800 */
[----:B------:R-:W4:Y:S04]  /*1260*/  LDS R25, [R4+0xc0] ;  /* 0x0000c00004197984 */ /* 0x000f280000000800 */
[----:B------:R-:W-:Y:S01]  /*1270*/  LDS R24, [R4+0x240] ;  /* 0x0002400004187984 */ /* 0x000fe20000000800 */
[----:B0-----:R-:W-:-:S03]  /*1280*/  FFMA R13, R8, R29, R13 ;  /* 0x0000001d080d7223 */ /* 0x001fc6000000000d */
[----:B------:R-:W-:Y:S01]  /*1290*/  LDS R8, [R4+0x140] ;  /* 0x0001400004087984 */ /* 0x000fe20000000800 */
[----:B-1----:R-:W-:-:S03]  /*12a0*/  FFMA R28, R28, R9, R13 ;  /* 0x000000091c1c7223 */ /* 0x002fc6000000000d */
[----:B------:R-:W-:Y:S04]  /*12b0*/  LDS R9, [R4+0x100] ;  /* 0x0001000004097984 */ /* 0x000fe80000000800 */
[----:B------:R-:W0:Y:S01]  /*12c0*/  LDS.128 R12, [R6+0x10] ;  /* 0x00001000060c7984 */ /* 0x000e220000000c00 */
[----:B--2---:R-:W-:-:S03]  /*12d0*/  FFMA R10, R23, R10, R28 ;  /* 0x0000000a170a7223 */ /* 0x004fc6000000001c */
[----:B------:R-:W-:Y:S01]  /*12e0*/  LDS R23, [R4+0x280] ;  /* 0x0002800004177984 */ /* 0x000fe20000000800 */
[----:B----4-:R-:W-:-:S03]  /*12f0*/  FFMA R11, R25, R11, R10 ;  /* 0x0000000b190b7223 */ /* 0x010fc6000000000a */
[----:B------:R-:W1:Y:S01]  /*1300*/  LDS R25, [R4+0x180] ;  /* 0x0001800004197984 */ /* 0x000e620000000800 */
[----:B0-----:R-:W-:-:S03]  /*1310*/  FFMA R9, R12, R9, R11 ;  /* 0x000000090c097223 */ /* 0x001fc6000000000b */
[----:B------:R-:W0:Y:S01]  /*1320*/  LDS R12, [R4+0x1c0] ;  /* 0x0001c000040c7984 */ /* 0x000e220000000800 */
[----:B------:R-:W-:-:S03]  /*1330*/  FFMA R26, R8, R13, R9 ;  /* 0x0000000d081a7223 */ /* 0x000fc60000000009 */
[----:B------:R-:W-:Y:S04]  /*1340*/  LDS R13, [R4+0x200] ;  /* 0x00020000040d7984 */ /* 0x000fe80000000800 */
[----:B------:R-:W2:Y:S01]  /*1350*/  LDS.128 R8, [R6+0x20] ;  /* 0x0000200006087984 */ /* 0x000ea20000000c00 */
[----:B-1----:R-:W-:-:S04]  /*1360*/  FFMA R25, R25, R14, R26 ;  /* 0x0000000e19197223 */ /* 0x002fc8000000001a */
[----:B0-----:R-:W-:Y:S02]  /*1370*/  FFMA R15, R12, R15, R25 ;  /* 0x0000000f0c0f7223 */ /* 0x001fe40000000019 */
[----:B------:R-:W-:Y:S02]  /*1380*/  LDS R25, [R4+0x3c0] ;  /* 0x0003c00004197984 */ /* 0x000fe40000000800 */
[----:B--2---:R-:W-:Y:S02]  /*1390*/  FFMA R13, R8, R13, R15 ;  /* 0x0000000d080d7223 */ /* 0x004fe4000000000f */
[----:B------:R-:W0:Y:S02]  /*13a0*/  LDS R8, [R4+0x2c0] ;  /* 0x0002c00004087984 */ /* 0x000e240000000800 */
[----:B------:R-:W-:Y:S02]  /*13b0*/  FFMA R26, R24, R9, R13 ;  /* 0x00000009181a7223 */ /* 0x000fe4000000000d */
[----:B------:R-:W-:Y:S04]  /*13c0*/  LDS R9, [R4+0x300] ;  /* 0x0003000004097984 */ /* 0x000fe80000000800 */
[----:B------:R-:W1:Y:S01]  /*13d0*/  LDS.128 R12, [R6+0x30] ;  /* 0x00003000060c7984 */ /* 0x000e620000000c00 */
[----:B------:R-:W-:-:S03]  /*13e0*/  FFMA R23, R23, R10, R26 ;  /* 0x0000000a17177223 */ /* 0x000fc6000000001a */
[----:B------:R-:W2:Y:S04]  /*13f0*/  LDS R24, [R4+0x340] ;  /* 0x0003400004187984 */ /* 0x000ea80000000800 */
[----:B------:R-:W4:Y:S01]  /*1400*/  LDS R10, [R4+0x380] ;  /* 0x00038000040a7984 */ /* 0x000f220000000800 */
[----:B0-----:R-:W-:-:S04]  /*1410*/  FFMA R11, R8, R11, R23 ;  /* 0x0000000b080b7223 */ /* 0x001fc80000000017 */
[----:B-1----:R-:W-:-:S04]  /*1420*/  FFMA R9, R12, R9, R11 ;  /* 0x000000090c097223 */ /* 0x002fc8000000000b */
[----:B--2---:R-:W-:-:S04]  /*1430*/  FFMA R9, R24, R13, R9 ;  /* 0x0000000d18097223 */ /* 0x004fc80000000009 */
[----:B----4-:R-:W-:-:S04]  /*1440*/  FFMA R10, R10, R14, R9 ;  /* 0x0000000e0a0a7223 */ /* 0x010fc80000000009 */
[----:B------:R-:W-:Y:S01]  /*1450*/  FFMA R23, R25, R15, R10 ;  /* 0x0000000f19177223 */ /* 0x000fe2000000000a */
[----:B------:R-:W-:Y:S06]  /*1460*/  BAR.SYNC.DEFER_BLOCKING 0x0 ;  /* 0x0000000000007b1d */ /* 0x000fec0000010000 */
.L_x_4:
[----:B------:R-:W-:-:S09]  /*1470*/  UISETP.NE.OR UP0, UPT, UR5, URZ, UP0 ;  /* 0x000000ff0500728c */ /* 0x000fd20008705670 */
[----:B------:R-:W-:Y:S05]  /*1480*/  BRA.U !UP0, `(.L_x_0) ;  /* 0x0000000108c47547 */ /* 0x000fea000b800000 */
.L_x_1:
[----:B------:R-:W-:-:S04]  /*1490*/  IMAD.WIDE R10, R2, 0x4, R20 ;  /* 0x00000004020a7825 */ /* 0x000fc800078e0214 */
[----:B---3--:R-:W-:Y:S02]  /*14a0*/  IMAD.WIDE R8, R22, 0x4, R18 ;  /* 0x0000000416087825 */ /* 0x008fe400078e0212 */
[----:B------:R-:W2:Y:S04]  /*14b0*/  LDG.E R11, desc[UR8][R10.64] ;  /* 0x000000080a0b7981 */ /* 0x000ea8000c1e1900 */
[----:B------:R-:W3:Y:S01]  /*14c0*/  LDG.E R24, desc[UR8][R8.64] ;  /* 0x0000000808187981 */ /* 0x000ee2000c1e1900 */
[----:B------:R-:W-:Y:S01]  /*14d0*/  UIADD3 UR5, UPT, UPT, UR5, 0x1, URZ ;  /* 0x0000000105057890 */ /* 0x000fe2000fffe0ff */
[----:B------:R-:W-:Y:S02]  /*14e0*/  IADD3 R2, PT, PT, R2, 0x10, RZ ;  /* 0x0000001002027810 */ /* 0x000fe40007ffe0ff */
[----:B------:R-:W-:Y:S01]  /*14f0*/  LEA R22, R5, R22, 0x4 ;  /* 0x0000001605167211 */ /* 0x000fe200078e20ff */
[----:B------:R-:W-:Y:S01]  /*1500*/  UISETP.NE.AND UP0, UPT, UR5, URZ, UPT ;  /* 0x000000ff0500728c */ /* 0x000fe2000bf05270 */
[----:B--2---:R-:W-:Y:S04]  /*1510*/  STS [R16], R11 ;  /* 0x0000000b10007388 */ /* 0x004fe80000000800 */
[----:B---3--:R-:W-:Y:S01]  /*1520*/  STS [R7], R24 ;  /* 0x0000001807007388 */ /* 0x008fe20000000800 */
[----:B------:R-:W-:Y:S06]  /*1530*/  BAR.SYNC.DEFER_BLOCKING 0x0 ;  /* 0x0000000000007b1d */ /* 0x000fec0000010000 */
[----:B------:R-:W-:Y:S04]  /*1540*/  LDS R26, [R4] ;  /* 0x00000000041a7984 */ /* 0x000fe80000000800 */
[----:B------:R-:W0:Y:S04]  /*1550*/  LDS.128 R12, [R6] ;  /* 0x00000000060c7984 */ /* 0x000e280000000c00 */
[----:B------:R-:W1:Y:S04]  /*1560*/  LDS R27, [R4+0x40] ;  /* 0x00004000041b7984 */ /* 0x000e680000000800 */
[----:B------:R-:W2:Y:S04]  /*1570*/  LDS R25, [R4+0x80] ;  /* 0x0000800004197984 */ /* 0x000ea80000000800 */
[----:B------:R-:W-:Y:S04]  /*1580*/  LDS.128 R8, [R6+0x10] ;  /* 0x0000100006087984 */ /* 0x000fe80000000c00 */
[----:B------:R-:W-:Y:S01]  /*1590*/  LDS R24, [R4+0x240] ;  /* 0x0002400004187984 */ /* 0x000fe20000000800 */
[----:B0-----:R-:W-:-:S03]  /*15a0*/  FFMA R12, R12, R26, R23 ;  /* 0x0000001a0c0c7223 */ /* 0x001fc60000000017 */
[----:B------:R-:W0:Y:S01]  /*15b0*/  LDS R23, [R4+0xc0] ;  /* 0x0000c00004177984 */ /* 0x000e220000000800 */
[----:B-1----:R-:W-:-:S03]  /*15c0*/  FFMA R26, R27, R13, R12 ;  /* 0x0000000d1b1a7223 */ /* 0x002fc6000000000c */
[----:B------:R-:W1:Y:S01]  /*15d0*/  LDS R13, [R4+0x100] ;  /* 0x00010000040d7984 */ /* 0x000e620000000800 */
[----:B--2---:R-:W-:-:S03]  /*15e0*/  FFMA R14, R25, R14, R26 ;  /* 0x0000000e190e7223 */ /* 0x004fc6000000001a */
[----:B------:R-:W2:Y:S04]  /*15f0*/  LDS R12, [R4+0x140] ;  /* 0x00014000040c7984 */ /* 0x000ea80000000800 */
[----:B------:R-:W3:Y:S01]  /*1600*/  LDS R25, [R4+0x180] ;  /* 0x0001800004197984 */ /* 0x000ee20000000800 */
[----:B0-----:R-:W-:-:S03]  /*1610*/  FFMA R15, R23, R15, R14 ;  /* 0x0000000f170f7223 */ /* 0x001fc6000000000e */
[----:B------:R-:W-:Y:S01]  /*1620*/  LDS R23, [R4+0x280] ;  /* 0x0002800004177984 */ /* 0x000fe20000000800 */
[----:B-1----:R-:W-:-:S03]  /*1630*/  FFMA R13, R8, R13, R15 ;  /* 0x0000000d080d7223 */ /* 0x002fc6000000000f */
[----:B------:R-:W0:Y:S01]  /*1640*/  LDS R8, [R4+0x1c0] ;  /* 0x0001c00004087984 */ /* 0x000e220000000800 */
[----:B--2---:R-:W-:-:S03]  /*1650*/  FFMA R26, R12, R9, R13 ;  /* 0x000000090c1a7223 */ /* 0x004fc6000000000d */
[----:B------:R-:W-:Y:S01]  /*1660*/  LDS R9, [R4+0x200] ;  /* 0x0002000004097984 */ /* 0x000fe20000000800 */
[----:B---3--:R-:W-:-:S03]  /*1670*/  FFMA R25, R25, R10, R26 ;  /* 0x0000000a19197223 */ /* 0x008fc6000000001a */
[----:B------:R-:W1:Y:S01]  /*1680*/  LDS.128 R12, [R6+0x20] ;  /* 0x00002000060c7984 */ /* 0x000e620000000c00 */
[----:B0-----:R-:W-:-:S03]  /*1690*/  FFMA R11, R8, R11, R25 ;  /* 0x0000000b080b7223 */ /* 0x001fc60000000019 */
[----:B------:R-:W-:Y:S01]  /*16a0*/  LDS R25, [R4+0x3c0] ;  /* 0x0003c00004197984 */ /* 0x000fe20000000800 */
[----:B-1----:R-:W-:-:S03]  /*16b0*/  FFMA R9, R12, R9, R11 ;  /* 0x000000090c097223 */ /* 0x002fc6000000000b */
[----:B------:R-:W0:Y:S01]  /*16c0*/  LDS R12, [R4+0x2c0] ;  /* 0x0002c000040c7984 */ /* 0x000e220000000800 */
[----:B------:R-:W-:-:S03]  /*16d0*/  FFMA R26, R24, R13, R9 ;  /* 0x0000000d181a7223 */ /* 0x000fc60000000009 */
[----:B------:R-:W-:Y:S01]  /*16e0*/  LDS R13, [R4+0x300] ;  /* 0x00030000040d7984 */ /* 0x000fe20000000800 */
[----:B------:R-:W-:-:S03]  /*16f0*/  FFMA R23, R23, R14, R26 ;  /* 0x0000000e17177223 */ /* 0x000fc6000000001a */
[----:B------:R-:W1:Y:S04]  /*1700*/  LDS.128 R8, [R6+0x30] ;  /* 0x0000300006087984 */ /* 0x000e680000000c00 */
[----:B------:R-:W2:Y:S04]  /*1710*/  LDS R24, [R4+0x340] ;  /* 0x0003400004187984 */ /* 0x000ea80000000800 */
[----:B------:R-:W3:Y:S01]  /*1720*/  LDS R14, [R4+0x380] ;  /* 0x00038000040e7984 */ /* 0x000ee20000000800 */
[----:B0-----:R-:W-:-:S04]  /*1730*/  FFMA R15, R12, R15, R23 ;  /* 0x0000000f0c0f7223 */ /* 0x001fc80000000017 */
[----:B-1----:R-:W-:-:S04]  /*1740*/  FFMA R13, R8, R13, R15 ;  /* 0x0000000d080d7223 */ /* 0x002fc8000000000f */
[----:B--2---:R-:W-:-:S04]  /*1750*/  FFMA R9, R24, R9, R13 ;  /* 0x0000000918097223 */ /* 0x004fc8000000000d */
[----:B---3--:R-:W-:-:S04]  /*1760*/  FFMA R10, R14, R10, R9 ;  /* 0x0000000a0e0a7223 */ /* 0x008fc80000000009 */
[----:B------:R-:W-:Y:S01]  /*1770*/  FFMA R23, R25, R11, R10 ;  /* 0x0000000b19177223 */ /* 0x000fe2000000000a */
[----:B------:R-:W-:Y:S06]  /*1780*/  BAR.SYNC.DEFER_BLOCKING 0x0 ;  /* 0x0000000000007b1d */ /* 0x000fec0000010000 */
[----:B------:R-:W-:Y:S05]  /*1790*/  BRA.U UP0, `(.L_x_1) ;  /* 0xfffffffd003c7547 */ /* 0x000fea000b83ffff */
.L_x_0:
[----:B------:R-:W0:Y:S01]  /*17a0*/  LDC.64 R4, c[0x0][0x390] ;  /* 0x0000e400ff047b82 */ /* 0x000e220000000a00 */
[----:B------:R-:W1:Y:S01]  /*17b0*/  LDCU UR4, c[0x0][0x3a0] ;  /* 0x00007400ff0477ac */ /* 0x000e620008000800 */
[----:B---34-:R-:W-:-:S05]  /*17c0*/  LEA R0, R3, R0, 0x4 ;  /* 0x0000000003007211 */ /* 0x018fca00078e20ff */
[----:B-1----:R-:W-:-:S04]  /*17d0*/  IMAD R3, R17, UR4, R0 ;  /* 0x0000000411037c24 */ /* 0x002fc8000f8e0200 */
[----:B0-----:R-:W-:-:S05]  /*17e0*/  IMAD.WIDE R2, R3, 0x4, R4 ;  /* 0x0000000403027825 */ /* 0x001fca00078e0204 */
[----:B------:R-:W-:Y:S01]  /*17f0*/  STG.E desc[UR8][R2.64], R23 ;  /* 0x0000001702007986 */ /* 0x000fe2000c101908 */
[----:B------:R-:W-:Y:S05]  /*1800*/  EXIT ;  /* 0x000000000000794d */ /* 0x000fea0003800000 */
.L_x_5:
[----:B------:R-:W-:-:S00]  /*1810*/  BRA `(.L_x_5) ;  /* 0xfffffffc00fc7947 */ /* 0x000fc0000383ffff */
[----:B------:R-:W-:-:S00]  /*1820*/  NOP ;  /* 0x0000000000007918 */ /* 0x000fc00000000000 */
        /* <DEDUP_REMOVED lines=13> */
.L_x_17:


//--------------------- .text._Z19matmul_threadtilingILi32ELi4EEvPKfS1_Pfiii --------------------------
	.section	.text._Z19matmul_threadtilingILi32ELi4EEvPKfS1_Pfiii,"ax",@progbits
	.align	128
        .global         _Z19matmul_threadtilingILi32ELi4EEvPKfS1_Pfiii
        .type           _Z19matmul_threadtilingILi32ELi4EEvPKfS1_Pfiii,@function
        .size           _Z19matmul_threadtilingILi32ELi4EEvPKfS1_Pfiii,(.L_x_18 - _Z19matmul_threadtilingILi32ELi4EEvPKfS1_Pfiii)
        .other          _Z19matmul_threadtilingILi32ELi4EEvPKfS1_Pfiii,@"STO_CUDA_ENTRY STV_DEFAULT"
_Z19matmul_threadtilingILi32ELi4EEvPKfS1_Pfiii:
.text._Z19matmul_threadtilingILi32ELi4EEvPKfS1_Pfiii:
[----:B------:R-:W-:Y:S01]  /*0000*/  LDC R1, c[0x0][0x37c] ;  /* 0x0000df00ff017b82 */ /* 0x000fe20000000800 */
[----:B------:R-:W0:Y:S01]  /*0010*/  LDCU UR5, c[0x0][0x39c] ;  /* 0x00007380ff0577ac */ /* 0x000e220008000800 */
[----:B------:R-:W1:Y:S01]  /*0020*/  S2R R0, SR_TID.X ;  /* 0x0000000000007919 */ /* 0x000e620000002100 */
[----:B------:R-:W-:Y:S01]  /*0030*/  HFMA2 R33, -RZ, RZ, 0, 0 ;  /* 0x00000000ff217431 */ /* 0x000fe200000001ff */
[----:B------:R-:W-:Y:S01]  /*0040*/  CS2R R40, SRZ ;  /* 0x0000000000287805 */ /* 0x000fe2000001ff00 */
[----:B------:R-:W-:Y:S01]  /*0050*/  HFMA2 R21, -RZ, RZ, 0, 0 ;  /* 0x00000000ff157431 */ /* 0x000fe200000001ff */
[----:B------:R-:W2:Y:S01]  /*0060*/  S2R R3, SR_TID.Y ;  /* 0x0000000000037919 */ /* 0x000ea20000002200 */
[----:B------:R-:W-:Y:S01]  /*0070*/  HFMA2 R29, -RZ, RZ, 0, 0 ;  /* 0x00000000ff1d7431 */ /* 0x000fe200000001ff */
[----:B------:R-:W-:Y:S02]  /*0080*/  MOV R39, RZ ;  /* 0x000000ff00277202 */ /* 0x000fe40000000f00 */
[----:B------:R-:W-:Y:S01]  /*0090*/  CS2R R24, SRZ ;  /* 0x0000000000187805 */ /* 0x000fe2000001ff00 */
[----:B------:R-:W3:Y:S01]  /*00a0*/  S2R R37, SR_CTAID.X ;  /* 0x0000000000257919 */ /* 0x000ee20000002500 */
[----:B------:R-:W-:-:S02]  /*00b0*/  CS2R R26, SRZ ;  /* 0x00000000001a7805 */ /* 0x000fc4000001ff00 */
[----:B------:R-:W-:Y:S02]  /*00c0*/  CS2R R44, SRZ ;  /* 0x00000000002c7805 */ /* 0x000fe4000001ff00 */
[----:B------:R-:W-:Y:S02]  /*00d0*/  CS2R R42, SRZ ;  /* 0x00000000002a7805 */ /* 0x000fe4000001ff00 */
[----:B------:R-:W-:Y:S01]  /*00e0*/  MOV R30, RZ ;  /* 0x000000ff001e7202 */ /* 0x000fe20000000f00 */
[----:B------:R-:W4:Y:S01]  /*00f0*/  LDCU.64 UR8, c[0x0][0x358] ;  /* 0x00006b00ff0877ac */ /* 0x000f220008000a00 */
[----:B------:R-:W-:Y:S01]  /*0100*/  MOV R17, RZ ;  /* 0x000000ff00117202 */ /* 0x000fe20000000f00 */
[----:B0-----:R-:W-:-:S09]  /*0110*/  UISETP.GE.AND UP0, UPT, UR5, 0x20, UPT ;  /* 0x000000200500788c */ /* 0x001fd2000bf06270 */
[----:B------:R-:W-:Y:S05]  /*0120*/  BRA.U !UP0, `(.L_x_6) ;  /* 0x0000001508007547 */ /* 0x000fea000b800000 */
[----:B------:R-:W-:Y:S01]  /*0130*/  USHF.R.S32.HI UR4, URZ, 0x1f, UR5 ;  /* 0x0000001fff047899 */ /* 0x000fe20008011405 */
[----:B-1----:R-:W-:Y:S02]  /*0140*/  SHF.L.U32 R36, R0, 0x2, RZ ;  /* 0x0000000200247819 */ /* 0x002fe400000006ff */
[----:B------:R-:W-:Y:S01]  /*0150*/  MOV R38, RZ ;  /* 0x000000ff00267202 */ /* 0x000fe20000000f00 */
[----:B------:R-:W-:Y:S01]  /*0160*/  ULEA.HI UR4, UR4, UR5, URZ, 0x5 ;  /* 0x0000000504047291 */ /* 0x000fe2000f8f28ff */
[----:B------:R-:W-:-:S03]  /*0170*/  MOV R40, RZ ;  /* 0x000000ff00287202 */ /* 0x000fc60000000f00 */
[----:B------:R-:W-:-:S12]  /*0180*/  USHF.R.S32.HI UR4, URZ, 0x5, UR4 ;  /* 0x00000005ff047899 */ /* 0x000fd80008011404 */
.L_x_10:
[----:B------:R-:W2:Y:S01]  /*0190*/  S2R R0, SR_TID.X ;  /* 0x0000000000007919 */ /* 0x000ea20000002100 */
[----:B------:R-:W-:Y:S01]  /*01a0*/  BSSY.RECONVERGENT B0, `(.L_x_7) ;  /* 0x00000dd000007945 */ /* 0x000fe20003800200 */
[----:B--2---:R-:W-:-:S04]  /*01b0*/  LEA R2, R3, R0, 0x3 ;  /* 0x0000000003027211 */ /* 0x004fc800078e18ff */
[----:B------:R-:W-:-:S13]  /*01c0*/  ISETP.GT.U32.AND P0, PT, R2, 0x1f, PT ;  /* 0x0000001f0200780c */ /* 0x000fda0003f04070 */
[----:B------:R-:W-:Y:S05]  /*01d0*/  @P0 BRA `(.L_x_8) ;  /* 0x0000000c00640947 */ /* 0x000fea0003800000 */
[----:B------:R-:W0:Y:S01]  /*01e0*/  S2UR UR5, SR_CTAID.Y ;  /* 0x00000000000579c3 */ /* 0x000e220000002600 */
[----:B---3--:R-:W-:-:S07]  /*01f0*/  LEA R2, R37, R0, 0x5 ;  /* 0x0000000025027211 */ /* 0x008fce00078e28ff */
[----:B------:R-:W0:Y:S08]  /*0200*/  LDC R7, c[0x0][0x39c] ;  /* 0x0000e700ff077b82 */ /* 0x000e300000000800 */
[----:B------:R-:W1:Y:S08]  /*0210*/  LDC R5, c[0x0][0x3a0] ;  /* 0x0000e800ff057b82 */ /* 0x000e700000000800 */
[----:B------:R-:W2:Y:S08]  /*0220*/  LDC.64 R12, c[0x0][0x380] ;  /* 0x0000e000ff0c7b82 */ /* 0x000eb00000000a00 */
[----:B------:R-:W3:Y:S01]  /*0230*/  LDC.64 R8, c[0x0][0x388] ;  /* 0x0000e200ff087b82 */ /* 0x000ee20000000a00 */
[----:B0-----:R-:W-:-:S05]  /*0240*/  IMAD R11, R7, UR5, RZ ;  /* 0x00000005070b7c24 */ /* 0x001fca000f8e02ff */
[----:B------:R-:W-:Y:S01]  /*0250*/  LEA R4, R11, R0, 0x5 ;  /* 0x000000000b047211 */ /* 0x000fe200078e28ff */
[----:B-1----:R-:W-:Y:S01]  /*0260*/  IMAD R14, R38, R5, RZ ;  /* 0x00000005260e7224 */ /* 0x002fe200078e02ff */
[C---:B------:R-:W-:Y:S02]  /*0270*/  LEA R11, R3.reuse, R2, 0x3 ;  /* 0x00000002030b7211 */ /* 0x040fe400078e18ff */
[----:B------:R-:W-:Y:S02]  /*0280*/  LEA R15, R3, R4, 0x3 ;  /* 0x00000004030f7211 */ /* 0x000fe400078e18ff */
[----:B------:R-:W-:Y:S02]  /*0290*/  LEA R14, R14, R11, 0x5 ;  /* 0x0000000b0e0e7211 */ /* 0x000fe400078e28ff */
[----:B------:R-:W-:-:S05]  /*02a0*/  LEA R15, R38, R15, 0x5 ;  /* 0x0000000f260f7211 */ /* 0x000fca00078e28ff */
[----:B--2---:R-:W-:-:S04]  /*02b0*/  IMAD.WIDE R52, R15, 0x4, R12 ;  /* 0x000000040f347825 */ /* 0x004fc800078e020c */
[----:B---3--:R-:W-:Y:S01]  /*02c0*/  IMAD.WIDE R48, R14, 0x4, R8 ;  /* 0x000000040e307825 */ /* 0x008fe200078e0208 */
[----:B----4-:R0:W2:Y:S04]  /*02d0*/  LDG.E R51, desc[UR8][R52.64] ;  /* 0x0000000834337981 */ /* 0x0100a8000c1e1900 */
[----:B------:R1:W3:Y:S01]  /*02e0*/  LDG.E R6, desc[UR8][R48.64] ;  /* 0x0000000830067981 */ /* 0x0002e2000c1e1900 */
[----:B0-----:R-:W-:-:S04]  /*02f0*/  IMAD.WIDE.U32 R52, R7, 0x4, R52 ;  /* 0x0000000407347825 */ /* 0x001fc800078e0034 */
[----:B-1----:R-:W-:Y:S01]  /*0300*/  IMAD.WIDE R48, R5, 0x4, R48 ;  /* 0x0000000405307825 */ /* 0x002fe200078e0230 */
[----:B------:R-:W4:Y:S03]  /*0310*/  LDG.E R31, desc[UR8][R52.64] ;  /* 0x00000008341f7981 */ /* 0x000f26000c1e1900 */
[----:B------:R-:W-:Y:S01]  /*0320*/  IMAD.WIDE.U32 R18, R7, 0x4, R52 ;  /* 0x0000000407127825 */ /* 0x000fe200078e0034 */
[----:B------:R-:W5:Y:S04]  /*0330*/  LDG.E R47, desc[UR8][R48.64] ;  /* 0x00000008302f7981 */ /* 0x000f68000c1e1900 */
[----:B------:R0:W5:Y:S01]  /*0340*/  LDG.E R4, desc[UR8][R18.64] ;  /* 0x0000000812047981 */ /* 0x000162000c1e1900 */
[----:B------:R-:W-:-:S04]  /*0350*/  IMAD.WIDE R10, R5, 0x4, R48 ;  /* 0x00000004050a7825 */ /* 0x000fc800078e0230 */
[----:B------:R-:W-:Y:S01]  /*0360*/  IMAD.WIDE.U32 R34, R7, 0x4, R18 ;  /* 0x0000000407227825 */ /* 0x000fe200078e0012 */
[----:B------:R1:W5:Y:S03]  /*0370*/  LDG.E R23, desc[UR8][R10.64] ;  /* 0x000000080a177981 */ /* 0x000366000c1e1900 */
[----:B0-----:R-:W-:Y:S01]  /*0380*/  IMAD.WIDE R18, R5, 0x4, R10 ;  /* 0x0000000405127825 */ /* 0x001fe200078e020a */
[----:B------:R0:W5:Y:S04]  /*0390*/  LDG.E R28, desc[UR8][R34.64] ;  /* 0x00000008221c7981 */ /* 0x000168000c1e1900 */
[----:B------:R-:W5:Y:S01]  /*03a0*/  LDG.E R16, desc[UR8][R18.64] ;  /* 0x0000000812107981 */ /* 0x000f62000c1e1900 */
[----:B-1----:R-:W-:-:S04]  /*03b0*/  IMAD.WIDE.U32 R10, R7, 0x4, R34 ;  /* 0x00000004070a7825 */ /* 0x002fc800078e0022 */
[----:B0-----:R-:W-:Y:S01]  /*03c0*/  IMAD.WIDE R34, R5, 0x4, R18 ;  /* 0x0000000405227825 */ /* 0x001fe200078e0212 */
[----:B------:R-:W5:Y:S04]  /*03d0*/  LDG.E R20, desc[UR8][R10.64] ;  /* 0x000000080a147981 */ /* 0x000f68000c1e1900 */
[----:B------:R0:W5:Y:S01]  /*03e0*/  LDG.E R49, desc[UR8][R34.64] ;  /* 0x0000000822317981 */ /* 0x000162000c1e1900 */
[----:B------:R-:W1:Y:S01]  /*03f0*/  S2UR UR7, SR_CgaCtaId ;  /* 0x00000000000779c3 */ /* 0x000e620000008800 */
[----:B------:R-:W-:Y:S02]  /*0400*/  UMOV UR5, 0x400 ;  /* 0x0000040000057882 */ /* 0x000fe40000000000 */
[----:B------:R-:W-:Y:S01]  /*0410*/  UIADD3 UR6, UPT, UPT, UR5, 0x1000, URZ ;  /* 0x0000100005067890 */ /* 0x000fe2000fffe0ff */
[----:B------:R-:W-:Y:S01]  /*0420*/  LEA R2, R3, R36, 0x5 ;  /* 0x0000002403027211 */ /* 0x000fe200078e28ff */
[----:B------:R-:W-:-:S04]  /*0430*/  IMAD.WIDE.U32 R52, R7, 0x4, R10 ;  /* 0x0000000407347825 */ /* 0x000fc800078e000a */
[C---:B0-----:R-:W-:Y:S01]  /*0440*/  IMAD.WIDE R34, R5.reuse, 0x4, R34 ;  /* 0x0000000405227825 */ /* 0x041fe200078e0222 */
[----:B-1----:R-:W-:Y:S02]  /*0450*/  ULEA UR5, UR7, UR5, 0x18 ;  /* 0x0000000507057291 */ /* 0x002fe4000f8ec0ff */
[----:B------:R-:W-:Y:S01]  /*0460*/  ULEA UR6, UR7, UR6, 0x18 ;  /* 0x0000000607067291 */ /* 0x000fe2000f8ec0ff */
[----:B------:R-:W-:-:S05]  /*0470*/  IMAD.WIDE R18, R5, 0x4, R34 ;  /* 0x0000000405127825 */ /* 0x000fca00078e0222 */
[----:B------:R0:W5:Y:S01]  /*0480*/  LDG.E R32, desc[UR8][R18.64] ;  /* 0x0000000812207981 */ /* 0x000162000c1e1900 */
[----:B------:R-:W-:Y:S01]  /*0490*/  IMAD.WIDE R10, R5, 0x4, R18 ;  /* 0x00000004050a7825 */ /* 0x000fe200078e0212 */
[----:B------:R-:W-:Y:S02]  /*04a0*/  LEA R15, R7, R15, 0x3 ;  /* 0x0000000f070f7211 */ /* 0x000fe400078e18ff */
[----:B------:R-:W-:-:S05]  /*04b0*/  LEA R14, R5, R14, 0x3 ;  /* 0x0000000e050e7211 */ /* 0x000fca00078e18ff */
[----:B0-----:R-:W-:Y:S01]  /*04c0*/  IMAD.WIDE R18, R14, 0x4, R8 ;  /* 0x000000040e127825 */ /* 0x001fe200078e0208 */
[----:B--2---:R0:W-:Y:S04]  /*04d0*/  STS [R2+UR5], R51 ;  /* 0x0000003302007988 */ /* 0x0041e80008000805 */
[----:B0-----:R0:W2:Y:S04]  /*04e0*/  LDG.E R51, desc[UR8][R52.64] ;  /* 0x0000000834337981 */ /* 0x0010a8000c1e1900 */
[----:B---3--:R-:W-:Y:S01]  /*04f0*/  STS [R2+UR6], R6 ;  /* 0x0000000602007988 */ /* 0x008fe20008000806 */
[----:B0-----:R-:W-:-:S03]  /*0500*/  IMAD.WIDE.U32 R52, R7, 0x4, R52 ;  /* 0x0000000407347825 */ /* 0x001fc600078e0034 */
[----:B----4-:R0:W-:Y:S04]  /*0510*/  STS [R2+UR5+0x80], R31 ;  /* 0x0000801f02007988 */ /* 0x0101e80008000805 */
[----:B-----5:R1:W-:Y:S04]  /*0520*/  STS [R2+UR6+0x80], R47 ;  /* 0x0000802f02007988 */ /* 0x0203e80008000806 */
[----:B------:R-:W3:Y:S04]  /*0530*/  LDG.E R22, desc[UR8][R52.64] ;  /* 0x0000000834167981 */ /* 0x000ee8000c1e1900 */
[----:B0-----:R0:W4:Y:S01]  /*0540*/  LDG.E R31, desc[UR8][R34.64] ;  /* 0x00000008221f7981 */ /* 0x001122000c1e1900 */
[----:B-1----:R-:W-:-:S03]  /*0550*/  IMAD.WIDE.U32 R46, R7, 0x4, R52 ;  /* 0x00000004072e7825 */ /* 0x002fc600078e0034 */
[----:B------:R1:W-:Y:S04]  /*0560*/  STS [R2+UR5+0x100], R4 ;  /* 0x0001000402007988 */ /* 0x0003e80008000805 */
[----:B------:R5:W3:Y:S04]  /*0570*/  LDG.E R6, desc[UR8][R46.64] ;  /* 0x000000082e067981 */ /* 0x000ae8000c1e1900 */
[----:B-1----:R1:W3:Y:S01]  /*0580*/  LDG.E R4, desc[UR8][R10.64] ;  /* 0x000000080a047981 */ /* 0x0022e2000c1e1900 */
[----:B0-----:R-:W-:-:S03]  /*0590*/  IMAD.WIDE R34, R15, 0x4, R12 ;  /* 0x000000040f227825 */ /* 0x001fc600078e020c */
[----:B------:R0:W-:Y:S01]  /*05a0*/  STS [R2+UR6+0x100], R23 ;  /* 0x0001001702007988 */ /* 0x0001e20008000806 */
[----:B-----5:R-:W-:-:S03]  /*05b0*/  IMAD.WIDE.U32 R46, R7, 0x4, R34 ;  /* 0x00000004072e7825 */ /* 0x020fc600078e0022 */
[----:B------:R-:W5:Y:S04]  /*05c0*/  LDG.E R53, desc[UR8][R34.64] ;  /* 0x0000000822357981 */ /* 0x000f68000c1e1900 */
[----:B------:R-:W-:Y:S04]  /*05d0*/  STS [R2+UR5+0x180], R28 ;  /* 0x0001801c02007988 */ /* 0x000fe80008000805 */
[----:B------:R1:W-:Y:S04]  /*05e0*/  STS [R2+UR6+0x180], R16 ;  /* 0x0001801002007988 */ /* 0x0003e80008000806 */
[----:B0-----:R-:W5:Y:S01]  /*05f0*/  LDG.E R23, desc[UR8][R18.64] ;  /* 0x0000000812177981 */ /* 0x001f62000c1e1900 */
[----:B-1----:R-:W-:-:S03]  /*0600*/  IMAD.WIDE R10, R5, 0x4, R18 ;  /* 0x00000004050a7825 */ /* 0x002fc600078e0212 */
[----:B------:R0:W5:Y:S04]  /*0610*/  LDG.E R16, desc[UR8][R46.64] ;  /* 0x000000082e107981 */ /* 0x000168000c1e1900 */
[----:B------:R1:W-:Y:S01]  /*0620*/  STS [R2+UR5+0x200], R20 ;  /* 0x0002001402007988 */ /* 0x0003e20008000805 */
[----:B0-----:R-:W-:-:S03]  /*0630*/  IMAD.WIDE.U32 R46, R7, 0x4, R46 ;  /* 0x00000004072e7825 */ /* 0x001fc600078e002e */
[----:B------:R0:W-:Y:S04]  /*0640*/  STS [R2+UR6+0x200], R49 ;  /* 0x0002003102007988 */ /* 0x0001e80008000806 */
[----:B-1----:R1:W5:Y:S04]  /*0650*/  LDG.E R20, desc[UR8][R10.64] ;  /* 0x000000080a147981 */ /* 0x002368000c1e1900 */
[----:B0-----:R-:W5:Y:S01]  /*0660*/  LDG.E R49, desc[UR8][R46.64] ;  /* 0x000000082e317981 */ /* 0x001f62000c1e1900 */
[----:B------:R-:W-:-:S05]  /*0670*/  IMAD.WIDE.U32 R34, R7, 0x4, R46 ;  /* 0x0000000407227825 */ /* 0x000fca00078e002e */
[----:B------:R0:W5:Y:S04]  /*0680*/  LDG.E R28, desc[UR8][R34.64] ;  /* 0x00000008221c7981 */ /* 0x000168000c1e1900 */
[----:B--2---:R2:W-:Y:S02]  /*0690*/  STS [R2+UR5+0x280], R51 ;  /* 0x0002803302007988 */ /* 0x0045e40008000805 */
[----:B--2---:R-:W-:-:S04]  /*06a0*/  IMAD.WIDE R50, R5, 0x4, R10 ;  /* 0x0000000405327825 */ /* 0x004fc800078e020a */
[----:B-1----:R-:W-:-:S04]  /*06b0*/  IMAD.WIDE.U32 R10, R7, 0x4, R34 ;  /* 0x00000004070a7825 */ /* 0x002fc800078e0022 */
[----:B------:R-:W-:Y:S01]  /*06c0*/  IMAD.WIDE R18, R5, 0x4, R50 ;  /* 0x0000000405127825 */ /* 0x000fe200078e0232 */
[----:B------:R1:W2:Y:S03]  /*06d0*/  LDG.E R47, desc[UR8][R10.64] ;  /* 0x000000080a2f7981 */ /* 0x0002a6000c1e1900 */
[----:B0-----:R-:W-:Y:S01]  /*06e0*/  IMAD.WIDE.U32 R34, R7, 0x4, R10 ;  /* 0x0000000407227825 */ /* 0x001fe200078e000a */
[----:B----4-:R0:W-:Y:S04]  /*06f0*/  STS [R2+UR6+0x280], R31 ;  /* 0x0002801f02007988 */ /* 0x0101e80008000806 */
[----:B---3--:R3:W-:Y:S01]  /*0700*/  STS [R2+UR5+0x300], R22 ;  /* 0x0003001602007988 */ /* 0x0087e20008000805 */
[----:B-1----:R-:W-:-:S03]  /*0710*/  IMAD.WIDE R10, R5, 0x4, R18 ;  /* 0x00000004050a7825 */ /* 0x002fc600078e0212 */
[----:B------:R-:W-:Y:S04]  /*0720*/  STS [R2+UR6+0x300], R32 ;  /* 0x0003002002007988 */ /* 0x000fe80008000806 */
[----:B0-----:R-:W4:Y:S04]  /*0730*/  LDG.E R31, desc[UR8][R50.64] ;  /* 0x00000008321f7981 */ /* 0x001f28000c1e1900 */
[----:B------:R-:W-:Y:S04]  /*0740*/  STS [R2+UR5+0x380], R6 ;  /* 0x0003800602007988 */ /* 0x000fe80008000805 */
[----:B---3--:R0:W3:Y:S04]  /*0750*/  LDG.E R22, desc[UR8][R18.64] ;  /* 0x0000000812167981 */ /* 0x0080e8000c1e1900 */
[----:B------:R1:W-:Y:S04]  /*0760*/  STS [R2+UR6+0x380], R4 ;  /* 0x0003800402007988 */ /* 0x0003e80008000806 */
[----:B------:R0:W2:Y:S04]  /*0770*/  LDG.E R51, desc[UR8][R34.64] ;  /* 0x0000000822337981 */ /* 0x0000a8000c1e1900 */
[----:B-1----:R-:W2:Y:S04]  /*0780*/  LDG.E R4, desc[UR8][R10.64] ;  /* 0x000000080a047981 */ /* 0x002ea8000c1e1900 */
[----:B-----5:R1:W-:Y:S01]  /*0790*/  STS [R2+UR5+0x400], R53 ;  /* 0x0004003502007988 */ /* 0x0203e20008000805 */
[----:B0-----:R-:W-:-:S03]  /*07a0*/  IMAD.WIDE.U32 R18, R7, 0x4, R34 ;  /* 0x0000000407127825 */ /* 0x001fc600078e0022 */
[----:B------:R-:W-:Y:S01]  /*07b0*/  STS [R2+UR6+0x400], R23 ;  /* 0x0004001702007988 */ /* 0x000fe20008000806 */
[----:B-1----:R-:W-:-:S03]  /*07c0*/  IMAD.WIDE R52, R5, 0x4, R10 ;  /* 0x0000000405347825 */ /* 0x002fc600078e020a */
[----:B------:R0:W-:Y:S01]  /*07d0*/  STS [R2+UR5+0x480], R16 ;  /* 0x0004801002007988 */ /* 0x0001e20008000805 */
[----:B------:R-:W-:-:S03]  /*07e0*/  IMAD.WIDE.U32 R34, R7, 0x4, R18 ;  /* 0x0000000407227825 */ /* 0x000fc600078e0012 */
[----:B------:R-:W5:Y:S04]  /*07f0*/  LDG.E R6, desc[UR8][R18.64] ;  /* 0x0000000812067981 */ /* 0x000f68000c1e1900 */
[----:B0-----:R0:W5:Y:S04]  /*0800*/  LDG.E R16, desc[UR8][R52.64] ;  /* 0x0000000834107981 */ /* 0x001168000c1e1900 */
[----:B------:R1:W-:Y:S04]  /*0810*/  STS [R2+UR6+0x480], R20 ;  /* 0x0004801402007988 */ /* 0x0003e80008000806 */
[----:B------:R-:W5:Y:S01]  /*0820*/  LDG.E R35, desc[UR8][R34.64] ;  /* 0x0000000822237981 */ /* 0x000f62000c1e1900 */
[----:B0-----:R-:W-:-:S03]  /*0830*/  IMAD.WIDE R52, R5, 0x4, R52 ;  /* 0x0000000405347825 */ /* 0x001fc600078e0234 */
[----:B------:R0:W-:Y:S01]  /*0840*/  STS [R2+UR5+0x500], R49 ;  /* 0x0005003102007988 */ /* 0x0001e20008000805 */
[----:B------:R-:W-:-:S03]  /*0850*/  IMAD.WIDE R10, R5, 0x4, R52 ;  /* 0x00000004050a7825 */ /* 0x000fc600078e0234 */
[----:B-1----:R-:W5:Y:S04]  /*0860*/  LDG.E R20, desc[UR8][R52.64] ;  /* 0x0000000834147981 */ /* 0x002f68000c1e1900 */
[----:B0-----:R0:W5:Y:S01]  /*0870*/  LDG.E R49, desc[UR8][R10.64] ;  /* 0x000000080a317981 */ /* 0x001162000c1e1900 */
[----:B------:R-:W-:Y:S02]  /*0880*/  LEA R15, R7, R15, 0x3 ;  /* 0x0000000f070f7211 */ /* 0x000fe400078e18ff */
[----:B------:R-:W-:Y:S02]  /*0890*/  LEA R14, R5, R14, 0x3 ;  /* 0x0000000e050e7211 */ /* 0x000fe400078e18ff */
[----:B------:R-:W-:Y:S01]  /*08a0*/  LEA R23, R7, R15, 0x3 ;  /* 0x0000000f07177211 */ /* 0x000fe200078e18ff */
[----:B------:R-:W-:-:S04]  /*08b0*/  IMAD.WIDE R18, R15, 0x4, R12 ;  /* 0x000000040f127825 */ /* 0x000fc800078e020c */
[----:B------:R-:W-:Y:S01]  /*08c0*/  IMAD.WIDE R12, R23, 0x4, R12 ;  /* 0x00000004170c7825 */ /* 0x000fe200078e020c */
[----:B------:R-:W-:-:S03]  /*08d0*/  LEA R23, R5, R14, 0x3 ;  /* 0x0000000e05177211 */ /* 0x000fc600078e18ff */
[----:B0-----:R-:W-:-:S04]  /*08e0*/  IMAD.WIDE.U32 R10, R7, 0x4, R18 ;  /* 0x00000004070a7825 */ /* 0x001fc800078e0012 */
[----:B------:R-:W-:-:S04]  /*08f0*/  IMAD.WIDE R14, R14, 0x4, R8 ;  /* 0x000000040e0e7825 */ /* 0x000fc800078e0208 */
[----:B------:R-:W-:Y:S01]  /*0900*/  IMAD.WIDE R8, R23, 0x4, R8 ;  /* 0x0000000417087825 */ /* 0x000fe200078e0208 */
[----:B------:R-:W5:Y:S04]  /*0910*/  LDG.E R53, desc[UR8][R14.64] ;  /* 0x000000080e357981 */ /* 0x000f68000c1e1900 */
[----:B------:R-:W5:Y:S04]  /*0920*/  LDG.E R23, desc[UR8][R18.64] ;  /* 0x0000000812177981 */ /* 0x000f68000c1e1900 */
[----:B----4-:R0:W-:Y:S04]  /*0930*/  STS [R2+UR6+0x500], R31 ;  /* 0x0005001f02007988 */ /* 0x0101e80008000806 */
[----:B------:R-:W-:Y:S04]  /*0940*/  STS [R2+UR5+0x580], R28 ;  /* 0x0005801c02007988 */ /* 0x000fe80008000805 */
[----:B---3--:R-:W-:Y:S04]  /*0950*/  STS [R2+UR6+0x580], R22 ;  /* 0x0005801602007988 */ /* 0x008fe80008000806 */
[----:B--2---:R-:W-:Y:S04]  /*0960*/  STS [R2+UR5+0x600], R47 ;  /* 0x0006002f02007988 */ /* 0x004fe80008000805 */
[----:B0-----:R0:W2:Y:S04]  /*0970*/  LDG.E R31, desc[UR8][R10.64] ;  /* 0x000000080a1f7981 */ /* 0x0010a8000c1e1900 */
[----:B------:R-:W-:Y:S01]  /*0980*/  STS [R2+UR6+0x600], R4 ;  /* 0x0006000402007988 */ /* 0x000fe20008000806 */
[----:B0-----:R-:W-:-:S03]  /*0990*/  IMAD.WIDE.U32 R10, R7, 0x4, R10 ;  /* 0x00000004070a7825 */ /* 0x001fc600078e000a */
[----:B------:R0:W-:Y:S04]  /*09a0*/  STS [R2+UR5+0x680], R51 ;  /* 0x0006803302007988 */ /* 0x0001e80008000805 */
[----:B------:R1:W3:Y:S01]  /*09b0*/  LDG.E R32, desc[UR8][R10.64] ;  /* 0x000000080a207981 */ /* 0x0002e2000c1e1900 */
[----:B------:R-:W-:-:S04]  /*09c0*/  IMAD.WIDE.U32 R18, R7, 0x4, R10 ;  /* 0x0000000407127825 */ /* 0x000fc800078e000a */
[----:B0-----:R-:W-:Y:S01]  /*09d0*/  IMAD.WIDE R50, R5, 0x4, R14 ;  /* 0x0000000405327825 */ /* 0x001fe200078e020e */
[----:B------:R-:W4:Y:S03]  /*09e0*/  LDG.E R46, desc[UR8][R18.64] ;  /* 0x00000008122e7981 */ /* 0x000f26000c1e1900 */
[----:B-1----:R-:W-:Y:S01]  /*09f0*/  IMAD.WIDE.U32 R10, R7, 0x4, R18 ;  /* 0x00000004070a7825 */ /* 0x002fe200078e0012 */
[----:B------:R-:W3:Y:S03]  /*0a00*/  LDG.E R47, desc[UR8][R50.64] ;  /* 0x00000008322f7981 */ /* 0x000ee6000c1e1900 */
[C---:B------:R-:W-:Y:S01]  /*0a10*/  IMAD.WIDE R14, R5.reuse, 0x4, R50 ;  /* 0x00000004050e7825 */ /* 0x040fe200078e0232 */
[----:B-----5:R0:W-:Y:S04]  /*0a20*/  STS [R2+UR6+0x680], R16 ;  /* 0x0006801002007988 */ /* 0x0201e80008000806 */
[----:B------:R1:W5:Y:S04]  /*0a30*/  LDG.E R19, desc[UR8][R14.64] ;  /* 0x000000080e137981 */ /* 0x000368000c1e1900 */
[----:B------:R0:W4:Y:S01]  /*0a40*/  LDG.E R18, desc[UR8][R10.64] ;  /* 0x000000080a127981 */ /* 0x000122000c1e1900 */
[----:B-1----:R-:W-:-:S05]  /*0a50*/  IMAD.WIDE R14, R5, 0x4, R14 ;  /* 0x00000004050e7825 */ /* 0x002fca00078e020e */
[----:B------:R-:W4:Y:S01]  /*0a60*/  LDG.E R22, desc[UR8][R14.64] ;  /* 0x000000080e167981 */ /* 0x000f22000c1e1900 */
[----:B------:R-:W-:-:S04]  /*0a70*/  IMAD.WIDE R50, R5, 0x4, R14 ;  /* 0x0000000405327825 */ /* 0x000fc800078e020e */
[----:B0-----:R-:W-:Y:S01]  /*0a80*/  IMAD.WIDE.U32 R10, R7, 0x4, R10 ;  /* 0x00000004070a7825 */ /* 0x001fe200078e000a */
[----:B------:R0:W4:Y:S04]  /*0a90*/  LDG.E R16, desc[UR8][R50.64] ;  /* 0x0000000832107981 */ /* 0x000128000c1e1900 */
[----:B------:R-:W-:Y:S04]  /*0aa0*/  STS [R2+UR5+0x700], R6 ;  /* 0x0007000602007988 */ /* 0x000fe80008000805 */
[----:B------:R-:W-:Y:S01]  /*0ab0*/  STS [R2+UR6+0x700], R20 ;  /* 0x0007001402007988 */ /* 0x000fe20008000806 */
[----:B0-----:R-:W-:-:S03]  /*0ac0*/  IMAD.WIDE R50, R5, 0x4, R50 ;  /* 0x0000000405327825 */ /* 0x001fc600078e0232 */
[----:B------:R0:W-:Y:S04]  /*0ad0*/  STS [R2+UR5+0x780], R35 ;  /* 0x0007802302007988 */ /* 0x0001e80008000805 */
[----:B------:R1:W-:Y:S04]  /*0ae0*/  STS [R2+UR6+0x780], R49 ;  /* 0x0007803102007988 */ /* 0x0003e80008000806 */
[----:B------:R1:W4:Y:S01]  /*0af0*/  LDG.E R14, desc[UR8][R10.64] ;  /* 0x000000080a0e7981 */ /* 0x000322000c1e1900 */
[----:B0-----:R-:W-:-:S03]  /*0b00*/  IMAD.WIDE R34, R5, 0x4, R50 ;  /* 0x0000000405227825 */ /* 0x001fc600078e0232 */
[----:B------:R0:W4:Y:S01]  /*0b10*/  LDG.E R6, desc[UR8][R50.64] ;  /* 0x0000000832067981 */ /* 0x000122000c1e1900 */
[----:B-1----:R-:W-:-:S03]  /*0b20*/  IMAD.WIDE.U32 R48, R7, 0x4, R10 ;  /* 0x0000000407307825 */ /* 0x002fc600078e000a */
[----:B------:R-:W4:Y:S04]  /*0b30*/  LDG.E R4, desc[UR8][R34.64] ;  /* 0x0000000822047981 */ /* 0x000f28000c1e1900 */
[----:B------:R1:W4:Y:S01]  /*0b40*/  LDG.E R20, desc[UR8][R48.64] ;  /* 0x0000000830147981 */ /* 0x000322000c1e1900 */
[----:B------:R-:W-:-:S03]  /*0b50*/  IMAD.WIDE R10, R5, 0x4, R34 ;  /* 0x00000004050a7825 */ /* 0x000fc600078e0222 */
[----:B------:R-:W-:Y:S01]  /*0b60*/  STS [R2+UR5+0x800], R23 ;  /* 0x0008001702007988 */ /* 0x000fe20008000805 */
[----:B0-----:R-:W-:-:S03]  /*0b70*/  IMAD.WIDE.U32 R50, R7, 0x4, R12 ;  /* 0x0000000407327825 */ /* 0x001fc600078e000c */
[----:B------:R0:W-:Y:S01]  /*0b80*/  STS [R2+UR6+0x800], R53 ;  /* 0x0008003502007988 */ /* 0x0001e20008000806 */
[----:B-1----:R-:W-:-:S03]  /*0b90*/  IMAD.WIDE.U32 R48, R7, 0x4, R48 ;  /* 0x0000000407307825 */ /* 0x002fc600078e0030 */
[----:B------:R1:W4:Y:S04]  /*0ba0*/  LDG.E R15, desc[UR8][R10.64] ;  /* 0x000000080a0f7981 */ /* 0x000328000c1e1900 */
[----:B------:R1:W4:Y:S01]  /*0bb0*/  LDG.E R28, desc[UR8][R48.64] ;  /* 0x00000008301c7981 */ /* 0x000322000c1e1900 */
[----:B0-----:R-:W-:-:S03]  /*0bc0*/  IMAD.WIDE R52, R5, 0x4, R8 ;  /* 0x0000000405347825 */ /* 0x001fc600078e0208 */
[----:B------:R0:W4:Y:S01]  /*0bd0*/  LDG.E R23, desc[UR8][R8.64] ;  /* 0x0000000808177981 */ /* 0x000122000c1e1900 */
[----:B-1----:R-:W-:-:S03]  /*0be0*/  IMAD.WIDE R10, R5, 0x4, R52 ;  /* 0x00000004050a7825 */ /* 0x002fc600078e0234 */
[----:B------:R-:W4:Y:S01]  /*0bf0*/  LDG.E R35, desc[UR8][R52.64] ;  /* 0x0000000834237981 */ /* 0x000f22000c1e1900 */
[----:B------:R-:W-:-:S04]  /*0c00*/  IMAD.WIDE.U32 R48, R7, 0x4, R50 ;  /* 0x0000000407307825 */ /* 0x000fc800078e0032 */
[C---:B0-----:R-:W-:Y:S01]  /*0c10*/  IMAD.WIDE.U32 R8, R7.reuse, 0x4, R48 ;  /* 0x0000000407087825 */ /* 0x041fe200078e0030 */
[----:B--2---:R0:W-:Y:S04]  /*0c20*/  STS [R2+UR5+0x880], R31 ;  /* 0x0008801f02007988 */ /* 0x0041e80008000805 */
[----:B0-----:R-:W2:Y:S04]  /*0c30*/  LDG.E R31, desc[UR8][R50.64] ;  /* 0x00000008321f7981 */ /* 0x001ea8000c1e1900 */
[----:B------:R0:W2:Y:S04]  /*0c40*/  LDG.E R51, desc[UR8][R8.64] ;  /* 0x0000000808337981 */ /* 0x0000a8000c1e1900 */
[----:B---3--:R1:W-:Y:S04]  /*0c50*/  STS [R2+UR6+0x880], R47 ;  /* 0x0008802f02007988 */ /* 0x0083e80008000806 */
[----:B------:R-:W-:Y:S04]  /*0c60*/  STS [R2+UR5+0x900], R32 ;  /* 0x0009002002007988 */ /* 0x000fe80008000805 */
[----:B-----5:R3:W-:Y:S01]  /*0c70*/  STS [R2+UR6+0x900], R19 ;  /* 0x0009001302007988 */ /* 0x0207e20008000806 */
[----:B0-----:R-:W-:-:S03]  /*0c80*/  IMAD.WIDE.U32 R8, R7, 0x4, R8 ;  /* 0x0000000407087825 */ /* 0x001fc600078e0008 */
[----:B-1----:R-:W5:Y:S04]  /*0c90*/  LDG.E R47, desc[UR8][R48.64] ;  /* 0x00000008302f7981 */ /* 0x002f68000c1e1900 */
[----:B---3--:R0:W3:Y:S04]  /*0ca0*/  LDG.E R19, desc[UR8][R12.64] ;  /* 0x000000080c137981 */ /* 0x0080e8000c1e1900 */
[----:B----4-:R-:W-:Y:S04]  /*0cb0*/  STS [R2+UR5+0x980], R46 ;  /* 0x0009802e02007988 */ /* 0x010fe80008000805 */
[----:B------:R1:W4:Y:S01]  /*0cc0*/  LDG.E R49, desc[UR8][R10.64] ;  /* 0x000000080a317981 */ /* 0x000322000c1e1900 */
[----:B0-----:R-:W-:-:S03]  /*0cd0*/  IMAD.WIDE R12, R5, 0x4, R10 ;  /* 0x00000004050c7825 */ /* 0x001fc600078e020a */
[----:B------:R-:W-:Y:S04]  /*0ce0*/  STS [R2+UR6+0x980], R22 ;  /* 0x0009801602007988 */ /* 0x000fe80008000806 */
[----:B------:R0:W4:Y:S01]  /*0cf0*/  LDG.E R53, desc[UR8][R12.64] ;  /* 0x000000080c357981 */ /* 0x000122000c1e1900 */
[----:B-1----:R-:W-:-:S03]  /*0d00*/  IMAD.WIDE.U32 R10, R7, 0x4, R8 ;  /* 0x00000004070a7825 */ /* 0x002fc600078e0008 */
[----:B------:R1:W-:Y:S01]  /*0d10*/  STS [R2+UR5+0xa00], R18 ;  /* 0x000a001202007988 */ /* 0x0003e20008000805 */
[----:B0-----:R-:W-:-:S03]  /*0d20*/  IMAD.WIDE R12, R5, 0x4, R12 ;  /* 0x00000004050c7825 */ /* 0x001fc600078e020c */
[----:B------:R0:W-:Y:S04]  /*0d30*/  STS [R2+UR6+0xa00], R16 ;  /* 0x000a001002007988 */ /* 0x0001e80008000806 */
[----:B------:R0:W-:Y:S04]  /*0d40*/  STS [R2+UR5+0xa80], R14 ;  /* 0x000a800e02007988 */ /* 0x0001e80008000805 */
[----:B-1----:R-:W4:Y:S04]  /*0d50*/  LDG.E R18, desc[UR8][R10.64] ;  /* 0x000000080a127981 */ /* 0x002f28000c1e1900 */
[----:B0-----:R0:W4:Y:S04]  /*0d60*/  LDG.E R16, desc[UR8][R12.64] ;  /* 0x000000080c107981 */ /* 0x001128000c1e1900 */
[----:B------:R1:W4:Y:S01]  /*0d70*/  LDG.E R14, desc[UR8][R8.64] ;  /* 0x00000008080e7981 */ /* 0x000322000c1e1900 */
[----:B0-----:R-:W-:-:S04]  /*0d80*/  IMAD.WIDE R12, R5, 0x4, R12 ;  /* 0x00000004050c7825 */ /* 0x001fc800078e020c */
[----:B------:R-:W-:Y:S01]  /*0d90*/  IMAD.WIDE.U32 R10, R7, 0x4, R10 ;  /* 0x00000004070a7825 */ /* 0x000fe200078e000a */
[----:B------:R0:W-:Y:S03]  /*0da0*/  STS [R2+UR6+0xa80], R6 ;  /* 0x000a800602007988 */ /* 0x0001e60008000806 */
[----:B-1----:R-:W-:Y:S01]  /*0db0*/  IMAD.WIDE R8, R5, 0x4, R12 ;  /* 0x0000000405087825 */ /* 0x002fe200078e020c */
[----:B------:R1:W-:Y:S04]  /*0dc0*/  STS [R2+UR5+0xb00], R20 ;  /* 0x000b001402007988 */ /* 0x0003e80008000805 */
[----:B------:R1:W-:Y:S01]  /*0dd0*/  STS [R2+UR6+0xb00], R4 ;  /* 0x000b000402007988 */ /* 0x0003e20008000806 */
[----:B0-----:R-:W-:-:S03]  /*0de0*/  IMAD.WIDE.U32 R6, R7, 0x4, R10 ;  /* 0x0000000407067825 */ /* 0x001fc600078e000a */
[----:B------:R-:W4:Y:S04]  /*0df0*/  LDG.E R22, desc[UR8][R10.64] ;  /* 0x000000080a167981 */ /* 0x000f28000c1e1900 */
[----:B-1----:R-:W4:Y:S01]  /*0e00*/  LDG.E R20, desc[UR8][R12.64] ;  /* 0x000000080c147981 */ /* 0x002f22000c1e1900 */
[----:B------:R-:W-:-:S03]  /*0e10*/  IMAD.WIDE R4, R5, 0x4, R8 ;  /* 0x0000000405047825 */ /* 0x000fc600078e0208 */
[----:B------:R-:W4:Y:S04]  /*0e20*/  LDG.E R9, desc[UR8][R8.64] ;  /* 0x0000000808097981 */ /* 0x000f28000c1e1900 */
[----:B------:R-:W4:Y:S04]  /*0e30*/  LDG.E R7, desc[UR8][R6.64] ;  /* 0x0000000806077981 */ /* 0x000f28000c1e1900 */
[----:B------:R-:W4:Y:S04]  /*0e40*/  LDG.E R5, desc[UR8][R4.64] ;  /* 0x0000000804057981 */ /* 0x000f28000c1e1900 */
[----:B------:R0:W-:Y:S04]  /*0e50*/  STS [R2+UR5+0xb80], R28 ;  /* 0x000b801c02007988 */ /* 0x0001e80008000805 */
[----:B------:R0:W-:Y:S04]  /*0e60*/  STS [R2+UR6+0xb80], R15 ;  /* 0x000b800f02007988 */ /* 0x0001e80008000806 */
[----:B---3--:R0:W-:Y:S04]  /*0e70*/  STS [R2+UR5+0xc00], R19 ;  /* 0x000c001302007988 */ /* 0x0081e80008000805 */
[----:B------:R0:W-:Y:S04]  /*0e80*/  STS [R2+UR6+0xc00], R23 ;  /* 0x000c001702007988 */ /* 0x0001e80008000806 */
[----:B--2---:R0:W-:Y:S04]  /*0e90*/  STS [R2+UR5+0xc80], R31 ;  /* 0x000c801f02007988 */ /* 0x0041e80008000805 */
[----:B------:R0:W-:Y:S04]  /*0ea0*/  STS [R2+UR6+0xc80], R35 ;  /* 0x000c802302007988 */ /* 0x0001e80008000806 */
[----:B-----5:R0:W-:Y:S04]  /*0eb0*/  STS [R2+UR5+0xd00], R47 ;  /* 0x000d002f02007988 */ /* 0x0201e80008000805 */
[----:B----4-:R0:W-:Y:S04]  /*0ec0*/  STS [R2+UR6+0xd00], R49 ;  /* 0x000d003102007988 */ /* 0x0101e80008000806 */
[----:B------:R0:W-:Y:S04]  /*0ed0*/  STS [R2+UR5+0xd80], R51 ;  /* 0x000d803302007988 */ /* 0x0001e80008000805 */
        /* <DEDUP_REMOVED lines=8> */
[----:B------:R0:W-:Y:S02]  /*0f60*/  STS [R2+UR6+0xf80], R5 ;  /* 0x000f800502007988 */ /* 0x0001e40008000806 */
.L_x_8:
[----:B----4-:R-:W-:Y:S05]  /*0f70*/  BSYNC.RECONVERGENT B0 ;  /* 0x0000000000007941 */ /* 0x010fea0003800200 */
.L_x_7:
[----:B------:R-:W1:Y:S08]  /*0f80*/  S2UR UR6, SR_CgaCtaId ;  /* 0x00000000000679c3 */ /* 0x000e700000008800 */
[----:B------:R-:W-:Y:S01]  /*0f90*/  BAR.SYNC.DEFER_BLOCKING 0x0 ;  /* 0x0000000000007b1d */ /* 0x000fe20000010000 */
[----:B0-----:R-:W-:-:S05]  /*0fa0*/  HFMA2 R2, -RZ, RZ, 0, 0 ;  /* 0x00000000ff027431 */ /* 0x001fca00000001ff */
[----:B------:R-:W-:Y:S02]  /*0fb0*/  UMOV UR5, 0x400 ;  /* 0x0000040000057882 */ /* 0x000fe40000000000 */
[----:B------:R-:W-:Y:S02]  /*0fc0*/  UIADD3 UR7, UPT, UPT, UR5, 0x1000, URZ ;  /* 0x0000100005077890 */ /* 0x000fe4000fffe0ff */
[----:B-1----:R-:W-:Y:S02]  /*0fd0*/  ULEA UR5, UR6, UR5, 0x18 ;  /* 0x0000000506057291 */ /* 0x002fe4000f8ec0ff */
[----:B------:R-:W-:-:S12]  /*0fe0*/  ULEA UR7, UR6, UR7, 0x18 ;  /* 0x0000000706077291 */ /* 0x000fd8000f8ec0ff */
.L_x_9:
[----:B------:R-:W-:Y:S02]  /*0ff0*/  LEA R28, R3, R2, 0x5 ;  /* 0x00000002031c7211 */ /* 0x000fe400078e28ff */
[----:B------:R-:W-:Y:S02]  /*1000*/  LEA R32, R2, R36, 0x7 ;  /* 0x0000002402207211 */ /* 0x000fe400078e38ff */
[----:B------:R-:W-:Y:S02]  /*1010*/  SHF.L.U32 R28, R28, 0x2, RZ ;  /* 0x000000021c1c7819 */ /* 0x000fe400000006ff */
[----:B------:R-:W-:Y:S02]  /*1020*/  LEA R32, R32, UR7, 0x2 ;  /* 0x0000000720207c11 */ /* 0x000fe4000f8e10ff */
[----:B------:R-:W-:Y:S02]  /*1030*/  LEA R28, R28, UR5, 0x2 ;  /* 0x000000051c1c7c11 */ /* 0x000fe4000f8e10ff */
[----:B------:R-:W-:Y:S01]  /*1040*/  IADD3 R2, PT, PT, R2, 0x1, RZ ;  /* 0x0000000102027810 */ /* 0x000fe20007ffe0ff */
[----:B------:R-:W-:Y:S03]  /*1050*/  LDS.128 R4, [R32] ;  /* 0x0000000020047984 */ /* 0x000fe60000000c00 */
[----:B------:R-:W-:Y:S01]  /*1060*/  ISETP.NE.AND P0, PT, R2, 0x8, PT ;  /* 0x000000080200780c */ /* 0x000fe20003f05270 */
[----:B------:R-:W0:Y:S04]  /*1070*/  LDS.128 R8, [R28] ;  /* 0x000000001c087984 */ /* 0x000e280000000c00 */
[----:B------:R-:W1:Y:S01]  /*1080*/  LDS.128 R12, [R28+0x80] ;  /* 0x000080001c0c7984 */ /* 0x000e620000000c00 */
[C---:B0-----:R-:W-:Y:S01]  /*1090*/  FFMA R31, R8.reuse, R4, R17 ;  /* 0x00000004081f7223 */ /* 0x041fe20000000011 */
[----:B------:R-:W-:-:S02]  /*10a0*/  FFMA R26, R8, R5, R26 ;  /* 0x00000005081a7223 */ /* 0x000fc4000000001a */
[----:B------:R-:W0:Y:S01]  /*10b0*/  LDS.128 R16, [R32+0x80] ;  /* 0x0000800020107984 */ /* 0x000e220000000c00 */
[----:B------:R-:W-:Y:S01]  /*10c0*/  FFMA R29, R8, R6, R29 ;  /* 0x00000006081d7223 */ /* 0x000fe2000000001d */
[----:B-1----:R-:W-:Y:S01]  /*10d0*/  FFMA R35, R4, R12, R21 ;  /* 0x0000000c04237223 */ /* 0x002fe20000000015 */
[----:B------:R-:W-:Y:S01]  /*10e0*/  FFMA R46, R8, R7, R30 ;  /* 0x00000007082e7223 */ /* 0x000fe2000000001e */
[----:B------:R-:W1:Y:S01]  /*10f0*/  LDS.128 R20, [R28+0x100] ;  /* 0x000100001c147984 */ /* 0x000e620000000c00 */
[C---:B------:R-:W-:Y:S01]  /*1100*/  FFMA R30, R12.reuse, R5, R44 ;  /* 0x000000050c1e7223 */ /* 0x040fe2000000002c */
[C---:B------:R-:W-:Y:S01]  /*1110*/  FFMA R43, R12.reuse, R6, R43 ;  /* 0x000000060c2b7223 */ /* 0x040fe2000000002b */
[----:B------:R-:W-:Y:S01]  /*1120*/  FFMA R42, R12, R7, R42 ;  /* 0x000000070c2a7223 */ /* 0x000fe2000000002a */
[C---:B0-----:R-:W-:Y:S01]  /*1130*/  FFMA R8, R9.reuse, R17, R26 ;  /* 0x0000001109087223 */ /* 0x041fe2000000001a */
[----:B------:R-:W-:Y:S01]  /*1140*/  FFMA R44, R16, R9, R31 ;  /* 0x00000009102c7223 */ /* 0x000fe2000000001f */
[----:B------:R-:W-:Y:S01]  /*1150*/  FFMA R34, R9, R18, R29 ;  /* 0x0000001209227223 */ /* 0x000fe2000000001d */
[----:B------:R-:W-:Y:S01]  /*1160*/  FFMA R31, R13, R17, R30 ;  /* 0x000000110d1f7223 */ /* 0x000fe2000000001e */
[----:B-1----:R-:W-:Y:S01]  /*1170*/  FFMA R26, R20, R5, R25 ;  /* 0x00000005141a7223 */ /* 0x002fe20000000019 */
[----:B------:R-:W-:Y:S01]  /*1180*/  FFMA R45, R4, R20, R45 ;  /* 0x00000014042d7223 */ /* 0x000fe2000000002d */
[C---:B------:R-:W-:Y:S01]  /*1190*/  FFMA R29, R20.reuse, R6, R27 ;  /* 0x00000006141d7223 */ /* 0x040fe2000000001b */
[----:B------:R-:W-:Y:S01]  /*11a0*/  FFMA R30, R20, R7, R24 ;  /* 0x00000007141e7223 */ /* 0x000fe20000000018 */
[----:B------:R-:W-:Y:S01]  /*11b0*/  FFMA R20, R17, R21, R26 ;  /* 0x0000001511147223 */ /* 0x000fe2000000001a */
[----:B------:R-:W-:Y:S01]  /*11c0*/  FFMA R12, R9, R19, R46 ;  /* 0x00000013090c7223 */ /* 0x000fe2000000002e */
[----:B------:R-:W0:Y:S01]  /*11d0*/  LDS.128 R24, [R32+0x100] ;  /* 0x0001000020187984 */ /* 0x000e220000000c00 */
[C---:B------:R-:W-:Y:S01]  /*11e0*/  FFMA R35, R16.reuse, R13, R35 ;  /* 0x0000000d10237223 */ /* 0x040fe20000000023 */
[C---:B------:R-:W-:Y:S01]  /*11f0*/  FFMA R43, R13.reuse, R18, R43 ;  /* 0x000000120d2b7223 */ /* 0x040fe2000000002b */
[----:B------:R-:W-:Y:S01]  /*1200*/  FFMA R42, R13, R19, R42 ;  /* 0x000000130d2a7223 */ /* 0x000fe2000000002a */
[-C--:B------:R-:W-:Y:S01]  /*1210*/  FFMA R45, R16, R21.reuse, R45 ;  /* 0x00000015102d7223 */ /* 0x080fe2000000002d */
[-C--:B------:R-:W-:Y:S01]  /*1220*/  FFMA R29, R18, R21.reuse, R29 ;  /* 0x00000015121d7223 */ /* 0x080fe2000000001d */
[----:B------:R-:W-:Y:S01]  /*1230*/  FFMA R30, R19, R21, R30 ;  /* 0x00000015131e7223 */ /* 0x000fe2000000001e */
[----:B0-----:R-:W-:Y:S01]  /*1240*/  FFMA R9, R24, R10, R44 ;  /* 0x0000000a18097223 */ /* 0x001fe2000000002c */
[C---:B------:R-:W-:Y:S01]  /*1250*/  FFMA R8, R10.reuse, R25, R8 ;  /* 0x000000190a087223 */ /* 0x040fe20000000008 */
[C---:B------:R-:W-:Y:S01]  /*1260*/  FFMA R13, R10.reuse, R26, R34 ;  /* 0x0000001a0a0d7223 */ /* 0x040fe20000000022 */
[----:B------:R-:W-:Y:S01]  /*1270*/  FFMA R12, R10, R27, R12 ;  /* 0x0000001b0a0c7223 */ /* 0x000fe2000000000c */
[----:B------:R-:W-:Y:S01]  /*1280*/  FFMA R21, R24, R14, R35 ;  /* 0x0000000e18157223 */ /* 0x000fe20000000023 */
[C---:B------:R-:W-:Y:S01]  /*1290*/  FFMA R10, R14.reuse, R25, R31 ;  /* 0x000000190e0a7223 */ /* 0x040fe2000000001f */
[C---:B------:R-:W-:Y:S01]  /*12a0*/  FFMA R43, R14.reuse, R26, R43 ;  /* 0x0000001a0e2b7223 */ /* 0x040fe2000000002b */
[-C--:B------:R-:W-:Y:S01]  /*12b0*/  FFMA R42, R14, R27.reuse, R42 ;  /* 0x0000001b0e2a7223 */ /* 0x080fe2000000002a */
[-C--:B------:R-:W-:Y:S01]  /*12c0*/  FFMA R14, R25, R22.reuse, R20 ;  /* 0x00000016190e7223 */ /* 0x080fe20000000014 */
[----:B------:R-:W-:Y:S01]  /*12d0*/  FFMA R45, R24, R22, R45 ;  /* 0x00000016182d7223 */ /* 0x000fe2000000002d */
[C---:B------:R-:W-:Y:S01]  /*12e0*/  FFMA R20, R22.reuse, R26, R29 ;  /* 0x0000001a16147223 */ /* 0x040fe2000000001d */
[----:B------:R-:W-:-:S02]  /*12f0*/  FFMA R22, R22, R27, R30 ;  /* 0x0000001b16167223 */ /* 0x000fc4000000001e */
[----:B------:R-:W0:Y:S02]  /*1300*/  LDS.128 R28, [R28+0x180] ;  /* 0x000180001c1c7984 */ /* 0x000e240000000c00 */
[----:B0-----:R-:W-:Y:S01]  /*1310*/  FFMA R39, R4, R28, R39 ;  /* 0x0000001c04277223 */ /* 0x001fe20000000027 */
[C---:B------:R-:W-:Y:S01]  /*1320*/  FFMA R4, R28.reuse, R5, R33 ;  /* 0x000000051c047223 */ /* 0x040fe20000000021 */
[C---:B------:R-:W-:Y:S01]  /*1330*/  FFMA R41, R28.reuse, R6, R41 ;  /* 0x000000061c297223 */ /* 0x040fe20000000029 */
[----:B------:R-:W0:Y:S01]  /*1340*/  LDS.128 R32, [R32+0x180] ;  /* 0x0001800020207984 */ /* 0x000e220000000c00 */
[----:B------:R-:W-:Y:S01]  /*1350*/  FFMA R40, R28, R7, R40 ;  /* 0x000000071c287223 */ /* 0x000fe20000000028 */
[-C--:B------:R-:W-:Y:S01]  /*1360*/  FFMA R39, R16, R29.reuse, R39 ;  /* 0x0000001d10277223 */ /* 0x080fe20000000027 */
[-C--:B------:R-:W-:Y:S01]  /*1370*/  FFMA R4, R17, R29.reuse, R4 ;  /* 0x0000001d11047223 */ /* 0x080fe20000000004 */
[-C--:B------:R-:W-:Y:S01]  /*1380*/  FFMA R41, R18, R29.reuse, R41 ;  /* 0x0000001d12297223 */ /* 0x080fe20000000029 */
[----:B------:R-:W-:Y:S01]  /*1390*/  FFMA R40, R19, R29, R40 ;  /* 0x0000001d13287223 */ /* 0x000fe20000000028 */
[-C--:B------:R-:W-:Y:S01]  /*13a0*/  FFMA R39, R24, R30.reuse, R39 ;  /* 0x0000001e18277223 */ /* 0x080fe20000000027 */
[-C--:B------:R-:W-:Y:S01]  /*13b0*/  FFMA R4, R25, R30.reuse, R4 ;  /* 0x0000001e19047223 */ /* 0x080fe20000000004 */
[-C--:B------:R-:W-:Y:S01]  /*13c0*/  FFMA R41, R26, R30.reuse, R41 ;  /* 0x0000001e1a297223 */ /* 0x080fe20000000029 */
[----:B------:R-:W-:Y:S01]  /*13d0*/  FFMA R40, R27, R30, R40 ;  /* 0x0000001e1b287223 */ /* 0x000fe20000000028 */
[-C--:B0-----:R-:W-:Y:S01]  /*13e0*/  FFMA R26, R11, R33.reuse, R8 ;  /* 0x000000210b1a7223 */ /* 0x081fe20000000008 */
[-C--:B------:R-:W-:Y:S01]  /*13f0*/  FFMA R44, R15, R33.reuse, R10 ;  /* 0x000000210f2c7223 */ /* 0x080fe2000000000a */
[----:B------:R-:W-:Y:S01]  /*1400*/  FFMA R25, R23, R33, R14 ;  /* 0x0000002117197223 */ /* 0x000fe2000000000e */
[C---:B------:R-:W-:Y:S01]  /*1410*/  FFMA R17, R32.reuse, R11, R9 ;  /* 0x0000000b20117223 */ /* 0x040fe20000000009 */
[CC--:B------:R-:W-:Y:S01]  /*1420*/  FFMA R29, R11.reuse, R34.reuse, R13 ;  /* 0x000000220b1d7223 */ /* 0x0c0fe2000000000d */
[----:B------:R-:W-:Y:S01]  /*1430*/  FFMA R30, R11, R35, R12 ;  /* 0x000000230b1e7223 */ /* 0x000fe2000000000c */
[C---:B------:R-:W-:Y:S01]  /*1440*/  FFMA R21, R32.reuse, R15, R21 ;  /* 0x0000000f20157223 */ /* 0x040fe20000000015 */
[CC--:B------:R-:W-:Y:S01]  /*1450*/  FFMA R43, R15.reuse, R34.reuse, R43 ;  /* 0x000000220f2b7223 */ /* 0x0c0fe2000000002b */
[----:B------:R-:W-:Y:S01]  /*1460*/  FFMA R42, R15, R35, R42 ;  /* 0x000000230f2a7223 */ /* 0x000fe2000000002a */
[C---:B------:R-:W-:Y:S01]  /*1470*/  FFMA R45, R32.reuse, R23, R45 ;  /* 0x00000017202d7223 */ /* 0x040fe2000000002d */
[C---:B------:R-:W-:Y:S01]  /*1480*/  FFMA R27, R23.reuse, R34, R20 ;  /* 0x00000022171b7223 */ /* 0x040fe20000000014 */
[----:B------:R-:W-:Y:S01]  /*1490*/  FFMA R24, R23, R35, R22 ;  /* 0x0000002317187223 */ /* 0x000fe20000000016 */
[-C--:B------:R-:W-:Y:S01]  /*14a0*/  FFMA R39, R32, R31.reuse, R39 ;  /* 0x0000001f20277223 */ /* 0x080fe20000000027 */
[-C--:B------:R-:W-:Y:S01]  /*14b0*/  FFMA R33, R33, R31.reuse, R4 ;  /* 0x0000001f21217223 */ /* 0x080fe20000000004 */
[----:B------:R-:W-:Y:S01]  /*14c0*/  FFMA R41, R34, R31, R41 ;  /* 0x0000001f22297223 */ /* 0x000fe20000000029 */
[----:B------:R-:W-:Y:S01]  /*14d0*/  FFMA R40, R31, R35, R40 ;  /* 0x000000231f287223 */ /* 0x000fe20000000028 */
[----:B------:R-:W-:Y:S06]  /*14e0*/  @P0 BRA `(.L_x_9) ;  /* 0xfffffff800c00947 */ /* 0x000fec000383ffff */
[----:B------:R-:W-:Y:S01]  /*14f0*/  IADD3 R38, PT, PT, R38, 0x1, RZ ;  /* 0x0000000126267810 */ /* 0x000fe20007ffe0ff */
[----:B------:R-:W-:Y:S03]  /*1500*/  BAR.SYNC.DEFER_BLOCKING 0x0 ;  /* 0x0000000000007b1d */ /* 0x000fe60000010000 */
[----:B------:R-:W-:-:S13]  /*1510*/  ISETP.NE.AND P0, PT, R38, UR4, PT ;  /* 0x0000000426007c0c */ /* 0x000fda000bf05270 */
[----:B------:R-:W-:Y:S05]  /*1520*/  @P0 BRA `(.L_x_10) ;  /* 0xffffffec00180947 */ /* 0x000fea000383ffff */
.L_x_6:
[----:B------:R-:W2:Y:S01]  /*1530*/  S2R R2, SR_CTAID.Y ;  /* 0x0000000000027919 */ /* 0x000ea20000002600 */
[----:B------:R-:W0:Y:S01]  /*1540*/  LDC R9, c[0x0][0x3a0] ;  /* 0x0000e800ff097b82 */ /* 0x000e220000000800 */
[----:B-1-3--:R-:W-:-:S07]  /*1550*/  LEA R37, R37, R0, 0x3 ;  /* 0x0000000025257211 */ /* 0x00afce00078e18ff */
[----:B------:R-:W1:Y:S01]  /*1560*/  LDC.64 R4, c[0x0][0x390] ;  /* 0x0000e400ff047b82 */ /* 0x000e620000000a00 */
[----:B--2---:R-:W-:Y:S02]  /*1570*/  LEA R0, R2, R3, 0x3 ;  /* 0x0000000302007211 */ /* 0x004fe400078e18ff */
[----:B------:R-:W-:Y:S02]  /*1580*/  SHF.L.U32 R3, R37, 0x2, RZ ;  /* 0x0000000225037819 */ /* 0x000fe400000006ff */
[----:B------:R-:W-:-:S05]  /*1590*/  SHF.L.U32 R0, R0, 0x2, RZ ;  /* 0x0000000200007819 */ /* 0x000fca00000006ff */
[----:B0-----:R-:W-:-:S04]  /*15a0*/  IMAD R3, R0, R9, R3 ;  /* 0x0000000900037224 */ /* 0x001fc800078e0203 */
[----:B-1----:R-:W-:-:S05]  /*15b0*/  IMAD.WIDE R4, R3, 0x4, R4 ;  /* 0x0000000403047825 */ /* 0x002fca00078e0204 */
[----:B----4-:R-:W-:Y:S01]  /*15c0*/  STG.E desc[UR8][R4.64], R17 ;  /* 0x0000001104007986 */ /* 0x010fe2000c101908 */
[----:B------:R-:W-:-:S03]  /*15d0*/  IMAD.WIDE R2, R9, 0x4, R4 ;  /* 0x0000000409027825 */ /* 0x000fc600078e0204 */
[----:B------:R-:W-:Y:S01]  /*15e0*/  STG.E desc[UR8][R4.64+0x4], R26 ;  /* 0x0000041a04007986 */ /* 0x000fe2000c101908 */
[----:B------:R-:W-:-:S03]  /*15f0*/  IMAD.WIDE R6, R9, 0x4, R2 ;  /* 0x0000000409067825 */ /* 0x000fc600078e0202 */
[----:B------:R-:W-:Y:S04]  /*1600*/  STG.E desc[UR8][R4.64+0x8], R29 ;  /* 0x0000081d04007986 */ /* 0x000fe8000c101908 */
[----:B------:R-:W-:Y:S01]  /*1610*/  STG.E desc[UR8][R4.64+0xc], R30 ;  /* 0x00000c1e04007986 */ /* 0x000fe2000c101908 */
[----:B------:R-:W-:-:S03]  /*1620*/  IMAD.WIDE R8, R9, 0x4, R6 ;  /* 0x0000000409087825 */ /* 0x000fc600078e0206 */
[----:B------:R-:W-:Y:S04]  /*1630*/  STG.E desc[UR8][R2.64], R21 ;  /* 0x0000001502007986 */ /* 0x000fe8000c101908 */
        /* <DEDUP_REMOVED lines=10> */
[----:B------:R-:W-:Y:S01]  /*16e0*/  STG.E desc[UR8][R8.64+0xc], R40 ;  /* 0x00000c2808007986 */ /* 0x000fe2000c101908 */
[----:B------:R-:W-:Y:S05]  /*16f0*/  EXIT ;  /* 0x000000000000794d */ /* 0x000fea0003800000 */
.L_x_11:
        /* <DEDUP_REMOVED lines=16> */
.L_x_18:


//--------------------- .text._Z12matmul_naivePKfS0_Pfiii --------------------------
	.section	.text._Z12matmul_naivePKfS0_Pfiii,"ax",@progbits
	.align	128
        .global         _Z12matmul_naivePKfS0_Pfiii
        .type           _Z12matmul_naivePKfS0_Pfiii,@function
        .size           _Z12matmul_naivePKfS0_Pfiii,(.L_x_19 - _Z12matmul_naivePKfS0_Pfiii)
        .other          _Z12matmul_naivePKfS0_Pfiii,@"STO_CUDA_ENTRY STV_DEFAULT"
_Z12matmul_naivePKfS0_Pfiii:
.text._Z12matmul_naivePKfS0_Pfiii:
[----:B------:R-:W-:Y:S01]  /*0000*/  LDC R1, c[0x0][0x37c] ;  /* 0x0000df00ff017b82 */ /* 0x000fe20000000800 */
[----:B------:R-:W0:Y:S01]  /*0010*/  S2R R0, SR_CTAID.Y ;  /* 0x0000000000007919 */ /* 0x000e220000002600 */
[----:B------:R-:W1:Y:S06]  /*0020*/  LDCU UR4, c[0x0][0x360] ;  /* 0x00006c00ff0477ac */ /* 0x000e6c0008000800 */
[----:B------:R-:W2:Y:S01]  /*0030*/  LDC R17, c[0x0][0x3a0] ;  /* 0x0000e800ff117b82 */ /* 0x000ea20000000800 */
[----:B------:R-:W0:Y:S01]  /*0040*/  S2R R5, SR_TID.Y ;  /* 0x0000000000057919 */ /* 0x000e220000002200 */
[----:B------:R-:W0:Y:S01]  /*0050*/  LDCU UR5, c[0x0][0x364] ;  /* 0x00006c80ff0577ac */ /* 0x000e220008000800 */
[----:B------:R-:W1:Y:S01]  /*0060*/  S2R R16, SR_CTAID.X ;  /* 0x0000000000107919 */ /* 0x000e620000002500 */
[----:B------:R-:W3:Y:S01]  /*0070*/  LDCU UR6, c[0x0][0x398] ;  /* 0x00007300ff0677ac */ /* 0x000ee20008000800 */
[----:B------:R-:W1:Y:S01]  /*0080*/  S2R R3, SR_TID.X ;  /* 0x0000000000037919 */ /* 0x000e620000002100 */
[----:B0-----:R-:W-:-:S05]  /*0090*/  IMAD R0, R0, UR5, R5 ;  /* 0x0000000500007c24 */ /* 0x001fca000f8e0205 */
[----:B---3--:R-:W-:Y:S01]  /*00a0*/  ISETP.GE.AND P0, PT, R0, UR6, PT ;  /* 0x0000000600007c0c */ /* 0x008fe2000bf06270 */
[----:B-1----:R-:W-:-:S05]  /*00b0*/  IMAD R16, R16, UR4, R3 ;  /* 0x0000000410107c24 */ /* 0x002fca000f8e0203 */
[----:B--2---:R-:W-:-:S13]  /*00c0*/  ISETP.GE.OR P0, PT, R16, R17, P0 ;  /* 0x000000111000720c */ /* 0x004fda0000706670 */
[----:B------:R-:W-:Y:S05]  /*00d0*/  @P0 EXIT ;  /* 0x000000000000094d */ /* 0x000fea0003800000 */
[----:B------:R-:W0:Y:S01]  /*00e0*/  LDC R19, c[0x0][0x39c] ;  /* 0x0000e700ff137b82 */ /* 0x000e220000000800 */
[----:B------:R-:W1:Y:S01]  /*00f0*/  LDCU.64 UR4, c[0x0][0x358] ;  /* 0x00006b00ff0477ac */ /* 0x000e620008000a00 */
[----:B------:R-:W-:Y:S01]  /*0100*/  HFMA2 R24, -RZ, RZ, 0, 0 ;  /* 0x00000000ff187431 */ /* 0x000fe200000001ff */
[----:B0-----:R-:W-:-:S13]  /*0110*/  ISETP.GE.AND P0, PT, R19, 0x1, PT ;  /* 0x000000011300780c */ /* 0x001fda0003f06270 */
[----:B-1----:R-:W-:Y:S05]  /*0120*/  @!P0 BRA `(.L_x_12) ;  /* 0x0000000400e08947 */ /* 0x002fea0003800000 */
[C---:B------:R-:W-:Y:S01]  /*0130*/  ISETP.GE.U32.AND P1, PT, R19.reuse, 0x8, PT ;  /* 0x000000081300780c */ /* 0x040fe20003f26070 */
[----:B------:R-:W-:Y:S01]  /*0140*/  IMAD R20, R0, R19, RZ ;  /* 0x0000001300147224 */ /* 0x000fe200078e02ff */
[----:B------:R-:W-:Y:S02]  /*0150*/  LOP3.LUT R27, R19, 0x7, RZ, 0xc0, !PT ;  /* 0x00000007131b7812 */ /* 0x000fe400078ec0ff */
[----:B------:R-:W-:Y:S02]  /*0160*/  MOV R24, RZ ;  /* 0x000000ff00187202 */ /* 0x000fe40000000f00 */
[----:B------:R-:W-:Y:S02]  /*0170*/  ISETP.NE.AND P0, PT, R27, RZ, PT ;  /* 0x000000ff1b00720c */ /* 0x000fe40003f05270 */
[----:B------:R-:W-:-:S05]  /*0180*/  MOV R21, RZ ;  /* 0x000000ff00157202 */ /* 0x000fca0000000f00 */
[----:B------:R-:W-:Y:S06]  /*0190*/  @!P1 BRA `(.L_x_13) ;  /* 0x0000000000c49947 */ /* 0x000fec0003800000 */
[----:B------:R-:W0:Y:S01]  /*01a0*/  LDC.64 R2, c[0x0][0x380] ;  /* 0x0000e000ff027b82 */ /* 0x000e220000000a00 */
[----:B------:R-:W-:Y:S02]  /*01b0*/  LOP3.LUT R21, R19, 0x7ffffff8, RZ, 0xc0, !PT ;  /* 0x7ffffff813157812 */ /* 0x000fe400078ec0ff */
[----:B------:R-:W-:Y:S02]  /*01c0*/  MOV R24, RZ ;  /* 0x000000ff00187202 */ /* 0x000fe40000000f00 */
[----:B------:R-:W-:Y:S02]  /*01d0*/  MOV R18, R16 ;  /* 0x0000001000127202 */ /* 0x000fe40000000f00 */
[----:B------:R-:W-:Y:S01]  /*01e0*/  IADD3 R22, PT, PT, -R21, RZ, RZ ;  /* 0x000000ff15167210 */ /* 0x000fe20007ffe1ff */
[----:B0-----:R-:W-:-:S03]  /*01f0*/  IMAD.WIDE.U32 R2, R20, 0x4, R2 ;  /* 0x0000000414027825 */ /* 0x001fc600078e0002 */
[----:B------:R-:W-:-:S04]  /*0200*/  IADD3 R4, P1, PT, R2, 0x10, RZ ;  /* 0x0000001002047810 */ /* 0x000fc80007f3e0ff */
[----:B------:R-:W-:-:S09]  /*0210*/  IADD3.X R5, PT, PT, RZ, R3, RZ, P1, !PT ;  /* 0x00000003ff057210 */ /* 0x000fd20000ffe4ff */
.L_x_14:
[----:B------:R-:W0:Y:S01]  /*0220*/  LDC.64 R14, c[0x0][0x388] ;  /* 0x0000e200ff0e7b82 */ /* 0x000e220000000a00 */
[----:B------:R-:W-:Y:S02]  /*0230*/  MOV R2, R4 ;  /* 0x0000000400027202 */ /* 0x000fe40000000f00 */
[----:B------:R-:W-:-:S05]  /*0240*/  MOV R3, R5 ;  /* 0x0000000500037202 */ /* 0x000fca0000000f00 */
[----:B------:R-:W2:Y:S04]  /*0250*/  LDG.E R25, desc[UR4][R2.64+-0x10] ;  /* 0xfffff00402197981 */ /* 0x000ea8000c1e1900 */
[----:B------:R-:W3:Y:S04]  /*0260*/  LDG.E R23, desc[UR4][R2.64+-0xc] ;  /* 0xfffff40402177981 */ /* 0x000ee8000c1e1900 */
[----:B------:R-:W4:Y:S04]  /*0270*/  LDG.E R29, desc[UR4][R2.64+-0x8] ;  /* 0xfffff804021d7981 */ /* 0x000f28000c1e1900 */
[----:B------:R-:W5:Y:S01]  /*0280*/  LDG.E R28, desc[UR4][R2.64+-0x4] ;  /* 0xfffffc04021c7981 */ /* 0x000f62000c1e1900 */
[----:B0-----:R-:W-:-:S05]  /*0290*/  IMAD.WIDE R14, R18, 0x4, R14 ;  /* 0x00000004120e7825 */ /* 0x001fca00078e020e */
[----:B------:R0:W2:Y:S01]  /*02a0*/  LDG.E R26, desc[UR4][R14.64] ;  /* 0x000000040e1a7981 */ /* 0x0000a2000c1e1900 */
[----:B------:R-:W-:-:S04]  /*02b0*/  IMAD.WIDE R12, R17, 0x4, R14 ;  /* 0x00000004110c7825 */ /* 0x000fc800078e020e */
[C---:B------:R-:W-:Y:S02]  /*02c0*/  IMAD.WIDE R4, R17.reuse, 0x4, R12 ;  /* 0x0000000411047825 */ /* 0x040fe400078e020c */
[----:B------:R-:W3:Y:S02]  /*02d0*/  LDG.E R12, desc[UR4][R12.64] ;  /* 0x000000040c0c7981 */ /* 0x000ee4000c1e1900 */
[C---:B------:R-:W-:Y:S02]  /*02e0*/  IMAD.WIDE R8, R17.reuse, 0x4, R4 ;  /* 0x0000000411087825 */ /* 0x040fe400078e0204 */
[----:B------:R-:W4:Y:S02]  /*02f0*/  LDG.E R4, desc[UR4][R4.64] ;  /* 0x0000000404047981 */ /* 0x000f24000c1e1900 */
[C---:B------:R-:W-:Y:S02]  /*0300*/  IMAD.WIDE R6, R17.reuse, 0x4, R8 ;  /* 0x0000000411067825 */ /* 0x040fe400078e0208 */
[----:B------:R-:W5:Y:S02]  /*0310*/  LDG.E R8, desc[UR4][R8.64] ;  /* 0x0000000408087981 */ /* 0x000f64000c1e1900 */
[----:B------:R-:W-:-:S02]  /*0320*/  IMAD.WIDE R10, R17, 0x4, R6 ;  /* 0x00000004110a7825 */ /* 0x000fc400078e0206 */
[----:B------:R-:W5:Y:S04]  /*0330*/  LDG.E R5, desc[UR4][R2.64] ;  /* 0x0000000402057981 */ /* 0x000f68000c1e1900 */
[----:B------:R-:W5:Y:S01]  /*0340*/  LDG.E R6, desc[UR4][R6.64] ;  /* 0x0000000406067981 */ /* 0x000f62000c1e1900 */
[----:B0-----:R-:W-:-:S03]  /*0350*/  IMAD.WIDE R14, R17, 0x4, R10 ;  /* 0x00000004110e7825 */ /* 0x001fc600078e020a */
[----:B------:R-:W5:Y:S04]  /*0360*/  LDG.E R10, desc[UR4][R10.64] ;  /* 0x000000040a0a7981 */ /* 0x000f68000c1e1900 */
[----:B------:R-:W5:Y:S04]  /*0370*/  LDG.E R13, desc[UR4][R14.64] ;  /* 0x000000040e0d7981 */ /* 0x000f68000c1e1900 */
[----:B------:R-:W5:Y:S04]  /*0380*/  LDG.E R7, desc[UR4][R2.64+0x4] ;  /* 0x0000040402077981 */ /* 0x000f68000c1e1900 */
[----:B------:R-:W5:Y:S01]  /*0390*/  LDG.E R9, desc[UR4][R2.64+0xc] ;  /* 0x00000c0402097981 */ /* 0x000f62000c1e1900 */
[----:B--2---:R-:W-:Y:S01]  /*03a0*/  FFMA R26, R25, R26, R24 ;  /* 0x0000001a191a7223 */ /* 0x004fe20000000018 */
[----:B------:R-:W-:-:S02]  /*03b0*/  IMAD.WIDE R24, R17, 0x4, R14 ;  /* 0x0000000411187825 */ /* 0x000fc400078e020e */
[----:B------:R-:W2:Y:S04]  /*03c0*/  LDG.E R14, desc[UR4][R2.64+0x8] ;  /* 0x00000804020e7981 */ /* 0x000ea8000c1e1900 */
[----:B------:R-:W2:Y:S01]  /*03d0*/  LDG.E R24, desc[UR4][R24.64] ;  /* 0x0000000418187981 */ /* 0x000ea2000c1e1900 */
[----:B---3--:R-:W-:Y:S01]  /*03e0*/  FFMA R12, R23, R12, R26 ;  /* 0x0000000c170c7223 */ /* 0x008fe2000000001a */
[----:B------:R-:W-:-:S03]  /*03f0*/  IADD3 R22, PT, PT, R22, 0x8, RZ ;  /* 0x0000000816167810 */ /* 0x000fc60007ffe0ff */
[----:B----4-:R-:W-:Y:S01]  /*0400*/  FFMA R29, R29, R4, R12 ;  /* 0x000000041d1d7223 */ /* 0x010fe2000000000c */
[----:B------:R-:W-:-:S03]  /*0410*/  ISETP.NE.AND P1, PT, R22, RZ, PT ;  /* 0x000000ff1600720c */ /* 0x000fc60003f25270 */
[----:B-----5:R-:W-:Y:S01]  /*0420*/  FFMA R8, R28, R8, R29 ;  /* 0x000000081c087223 */ /* 0x020fe2000000001d */
[----:B------:R-:W-:-:S03]  /*0430*/  IADD3 R4, P2, PT, R2, 0x20, RZ ;  /* 0x0000002002047810 */ /* 0x000fc60007f5e0ff */
[----:B------:R-:W-:Y:S01]  /*0440*/  FFMA R6, R5, R6, R8 ;  /* 0x0000000605067223 */ /* 0x000fe20000000008 */
[----:B------:R-:W-:Y:S02]  /*0450*/  IADD3.X R5, PT, PT, RZ, R3, RZ, P2, !PT ;  /* 0x00000003ff057210 */ /* 0x000fe400017fe4ff */
[----:B------:R-:W-:Y:S01]  /*0460*/  LEA R18, R17, R18, 0x3 ;  /* 0x0000001211127211 */ /* 0x000fe200078e18ff */
[----:B------:R-:W-:-:S04]  /*0470*/  FFMA R7, R7, R10, R6 ;  /* 0x0000000a07077223 */ /* 0x000fc80000000006 */
[----:B--2---:R-:W-:-:S04]  /*0480*/  FFMA R14, R14, R13, R7 ;  /* 0x0000000d0e0e7223 */ /* 0x004fc80000000007 */
[----:B------:R-:W-:Y:S01]  /*0490*/  FFMA R24, R9, R24, R14 ;  /* 0x0000001809187223 */ /* 0x000fe2000000000e */
[----:B------:R-:W-:Y:S06]  /*04a0*/  @P1 BRA `(.L_x_14) ;  /* 0xfffffffc005c1947 */ /* 0x000fec000383ffff */
.L_x_13:
[----:B------:R-:W-:Y:S05]  /*04b0*/  @!P0 BRA `(.L_x_12) ;  /* 0x0000000000fc8947 */ /* 0x000fea0003800000 */
[----:B------:R-:W-:Y:S02]  /*04c0*/  ISETP.GE.U32.AND P1, PT, R27, 0x4, PT ;  /* 0x000000041b00780c */ /* 0x000fe40003f26070 */
[----:B------:R-:W-:-:S04]  /*04d0*/  LOP3.LUT R14, R19, 0x3, RZ, 0xc0, !PT ;  /* 0x00000003130e7812 */ /* 0x000fc800078ec0ff */
[----:B------:R-:W-:-:S07]  /*04e0*/  ISETP.NE.AND P0, PT, R14, RZ, PT ;  /* 0x000000ff0e00720c */ /* 0x000fce0003f05270 */
[----:B------:R-:W-:Y:S06]  /*04f0*/  @!P1 BRA `(.L_x_15) ;  /* 0x00000000006c9947 */ /* 0x000fec0003800000 */
[----:B------:R-:W0:Y:S01]  /*0500*/  LDC.64 R4, c[0x0][0x388] ;  /* 0x0000e200ff047b82 */ /* 0x000e220000000a00 */
[----:B------:R-:W1:Y:S01]  /*0510*/  LDCU.64 UR6, c[0x0][0x380] ;  /* 0x00007000ff0677ac */ /* 0x000e620008000a00 */
[----:B------:R-:W-:Y:S01]  /*0520*/  IMAD R7, R21, R17, R16 ;  /* 0x0000001115077224 */ /* 0x000fe200078e0210 */
[CC--:B------:R-:W-:Y:S02]  /*0530*/  IADD3 R3, PT, PT, R20.reuse, R21.reuse, RZ ;  /* 0x0000001514037210 */ /* 0x0c0fe40007ffe0ff */
[----:B------:R-:W-:-:S03]  /*0540*/  IADD3 R8, P1, PT, R20, R21, RZ ;  /* 0x0000001514087210 */ /* 0x000fc60007f3e0ff */
[----:B------:R-:W2:Y:S01]  /*0550*/  LDC.64 R12, c[0x0][0x380] ;  /* 0x0000e000ff0c7b82 */ /* 0x000ea20000000a00 */
[----:B0-----:R-:W-:-:S04]  /*0560*/  IMAD.WIDE R4, R7, 0x4, R4 ;  /* 0x0000000407047825 */ /* 0x001fc800078e0204 */
[----:B------:R-:W-:Y:S02]  /*0570*/  IMAD.WIDE R6, R17, 0x4, R4 ;  /* 0x0000000411067825 */ /* 0x000fe400078e0204 */
[----:B------:R-:W3:Y:S02]  /*0580*/  LDG.E R4, desc[UR4][R4.64] ;  /* 0x0000000404047981 */ /* 0x000ee4000c1e1900 */
[----:B--2---:R-:W-:Y:S01]  /*0590*/  IMAD.WIDE.U32 R12, R3, 0x4, R12 ;  /* 0x00000004030c7825 */ /* 0x004fe200078e000c */
[----:B------:R-:W-:Y:S02]  /*05a0*/  IADD3.X R3, PT, PT, RZ, RZ, RZ, P1, !PT ;  /* 0x000000ffff037210 */ /* 0x000fe40000ffe4ff */
[----:B-1----:R-:W-:-:S03]  /*05b0*/  LEA R2, P1, R8, UR6, 0x2 ;  /* 0x0000000608027c11 */ /* 0x002fc6000f8210ff */
[----:B------:R-:W3:Y:S01]  /*05c0*/  LDG.E R13, desc[UR4][R12.64] ;  /* 0x000000040c0d7981 */ /* 0x000ee2000c1e1900 */
[----:B------:R-:W-:Y:S01]  /*05d0*/  LEA.HI.X R3, R8, UR7, R3, 0x2, P1 ;  /* 0x0000000708037c11 */ /* 0x000fe200088f1403 */
[C---:B------:R-:W-:Y:S02]  /*05e0*/  IMAD.WIDE R8, R17.reuse, 0x4, R6 ;  /* 0x0000000411087825 */ /* 0x040fe400078e0206 */
[----:B------:R-:W2:Y:S04]  /*05f0*/  LDG.E R6, desc[UR4][R6.64] ;  /* 0x0000000406067981 */ /* 0x000ea8000c1e1900 */
[----:B------:R-:W2:Y:S01]  /*0600*/  LDG.E R15, desc[UR4][R2.64+0x4] ;  /* 0x00000404020f7981 */ /* 0x000ea2000c1e1900 */
[----:B------:R-:W-:-:S03]  /*0610*/  IMAD.WIDE R10, R17, 0x4, R8 ;  /* 0x00000004110a7825 */ /* 0x000fc600078e0208 */
[----:B------:R-:W4:Y:S04]  /*0620*/  LDG.E R22, desc[UR4][R8.64] ;  /* 0x0000000408167981 */ /* 0x000f28000c1e1900 */
[----:B------:R-:W4:Y:S04]  /*0630*/  LDG.E R18, desc[UR4][R2.64+0x8] ;  /* 0x0000080402127981 */ /* 0x000f28000c1e1900 */
[----:B------:R-:W5:Y:S04]  /*0640*/  LDG.E R26, desc[UR4][R2.64+0xc] ;  /* 0x00000c04021a7981 */ /* 0x000f68000c1e1900 */
[----:B------:R-:W5:Y:S01]  /*0650*/  LDG.E R10, desc[UR4][R10.64] ;  /* 0x000000040a0a7981 */ /* 0x000f62000c1e1900 */
[----:B------:R-:W-:Y:S01]  /*0660*/  IADD3 R21, PT, PT, R21, 0x4, RZ ;  /* 0x0000000415157810 */ /* 0x000fe20007ffe0ff */
[----:B---3--:R-:W-:-:S04]  /*0670*/  FFMA R24, R13, R4, R24 ;  /* 0x000000040d187223 */ /* 0x008fc80000000018 */
[----:B--2---:R-:W-:-:S04]  /*0680*/  FFMA R15, R15, R6, R24 ;  /* 0x000000060f0f7223 */ /* 0x004fc80000000018 */
[----:B----4-:R-:W-:-:S04]  /*0690*/  FFMA R15, R18, R22, R15 ;  /* 0x00000016120f7223 */ /* 0x010fc8000000000f */
[----:B-----5:R-:W-:-:S07]  /*06a0*/  FFMA R24, R26, R10, R15 ;  /* 0x0000000a1a187223 */ /* 0x020fce000000000f */
.L_x_15:
[----:B------:R-:W-:Y:S05]  /*06b0*/  @!P0 BRA `(.L_x_12) ;  /* 0x00000000007c8947 */ /* 0x000fea0003800000 */
[----:B------:R-:W-:Y:S01]  /*06c0*/  ISETP.NE.AND P1, PT, R14, 0x1, PT ;  /* 0x000000010e00780c */ /* 0x000fe20003f25270 */
[----:B------:R-:W0:Y:S01]  /*06d0*/  LDC.64 R10, c[0x0][0x380] ;  /* 0x0000e000ff0a7b82 */ /* 0x000e220000000a00 */
[----:B------:R-:W-:-:S04]  /*06e0*/  LOP3.LUT R19, R19, 0x1, RZ, 0xc0, !PT ;  /* 0x0000000113137812 */ /* 0x000fc800078ec0ff */
[----:B------:R-:W-:-:S03]  /*06f0*/  ISETP.NE.U32.AND P0, PT, R19, 0x1, PT ;  /* 0x000000011300780c */ /* 0x000fc60003f05070 */
[----:B------:R-:W1:Y:S04]  /*0700*/  LDC.64 R8, c[0x0][0x388] ;  /* 0x0000e200ff087b82 */ /* 0x000e680000000a00 */
[CC--:B------:R-:W-:Y:S02]  /*0710*/  @P1 IADD3 R13, PT, PT, R20.reuse, R21.reuse, RZ ;  /* 0x00000015140d1210 */ /* 0x0c0fe40007ffe0ff */
[----:B------:R-:W-:Y:S02]  /*0720*/  @P1 IADD3 R12, P2, PT, R20, R21, RZ ;  /* 0x00000015140c1210 */ /* 0x000fe40007f5e0ff */
[----:B------:R-:W2:Y:S02]  /*0730*/  @P1 LDC.64 R2, c[0x0][0x380] ;  /* 0x0000e000ff021b82 */ /* 0x000ea40000000a00 */
[----:B------:R-:W-:-:S06]  /*0740*/  @P1 IADD3.X R14, PT, PT, RZ, RZ, RZ, P2, !PT ;  /* 0x000000ffff0e1210 */ /* 0x000fcc00017fe4ff */
[----:B------:R-:W3:Y:S01]  /*0750*/  LDC.64 R4, c[0x0][0x380] ;  /* 0x0000e000ff047b82 */ /* 0x000ee20000000a00 */
[----:B0-----:R-:W-:-:S04]  /*0760*/  @P1 IMAD.WIDE.U32 R10, R13, 0x4, R10 ;  /* 0x000000040d0a1825 */ /* 0x001fc800078e000a */
[C---:B------:R-:W-:Y:S01]  /*0770*/  @P1 IMAD R13, R21.reuse, R17, R16 ;  /* 0x00000011150d1224 */ /* 0x040fe200078e0210 */
[----:B------:R-:W-:Y:S01]  /*0780*/  @P1 IADD3 R21, PT, PT, R21, 0x2, RZ ;  /* 0x0000000215151810 */ /* 0x000fe20007ffe0ff */
[----:B------:R-:W4:Y:S01]  /*0790*/  @P1 LDG.E R11, desc[UR4][R10.64] ;  /* 0x000000040a0b1981 */ /* 0x000f22000c1e1900 */
[----:B------:R-:W0:Y:S01]  /*07a0*/  LDC.64 R6, c[0x0][0x388] ;  /* 0x0000e200ff067b82 */ /* 0x000e220000000a00 */
[----:B-1----:R-:W-:Y:S01]  /*07b0*/  @P1 IMAD.WIDE R8, R13, 0x4, R8 ;  /* 0x000000040d081825 */ /* 0x002fe200078e0208 */
[----:B------:R-:W-:Y:S02]  /*07c0*/  @!P0 IADD3 R15, PT, PT, R20, R21, RZ ;  /* 0x00000015140f8210 */ /* 0x000fe40007ffe0ff */
[----:B--2---:R-:W-:Y:S01]  /*07d0*/  @P1 LEA R2, P2, R12, R2, 0x2 ;  /* 0x000000020c021211 */ /* 0x004fe200078410ff */
[----:B------:R-:W-:-:S03]  /*07e0*/  @!P0 IMAD R21, R21, R17, R16 ;  /* 0x0000001115158224 */ /* 0x000fc600078e0210 */
[----:B------:R-:W-:Y:S01]  /*07f0*/  @P1 LEA.HI.X R3, R12, R3, R14, 0x2, P2 ;  /* 0x000000030c031211 */ /* 0x000fe200010f140e */
[----:B------:R-:W-:Y:S01]  /*0800*/  @P1 IMAD.WIDE R12, R17, 0x4, R8 ;  /* 0x00000004110c1825 */ /* 0x000fe200078e0208 */
[----:B------:R-:W4:Y:S03]  /*0810*/  @P1 LDG.E R14, desc[UR4][R8.64] ;  /* 0x00000004080e1981 */ /* 0x000f26000c1e1900 */
[----:B---3--:R-:W-:Y:S01]  /*0820*/  @!P0 IMAD.WIDE.U32 R4, R15, 0x4, R4 ;  /* 0x000000040f048825 */ /* 0x008fe200078e0004 */
[----:B------:R-:W2:Y:S04]  /*0830*/  @P1 LDG.E R2, desc[UR4][R2.64+0x4] ;  /* 0x0000040402021981 */ /* 0x000ea8000c1e1900 */
[----:B------:R-:W2:Y:S01]  /*0840*/  @P1 LDG.E R12, desc[UR4][R12.64] ;  /* 0x000000040c0c1981 */ /* 0x000ea2000c1e1900 */
[----:B0-----:R-:W-:-:S03]  /*0850*/  @!P0 IMAD.WIDE R6, R21, 0x4, R6 ;  /* 0x0000000415068825 */ /* 0x001fc600078e0206 */
[----:B------:R-:W3:Y:S04]  /*0860*/  @!P0 LDG.E R5, desc[UR4][R4.64] ;  /* 0x0000000404058981 */ /* 0x000ee8000c1e1900 */
[----:B------:R-:W3:Y:S01]  /*0870*/  @!P0 LDG.E R6, desc[UR4][R6.64] ;  /* 0x0000000406068981 */ /* 0x000ee2000c1e1900 */
[----:B----4-:R-:W-:-:S04]  /*0880*/  @P1 FFMA R11, R11, R14, R24 ;  /* 0x0000000e0b0b1223 */ /* 0x010fc80000000018 */
[----:B--2---:R-:W-:-:S04]  /*0890*/  @P1 FFMA R24, R2, R12, R11 ;  /* 0x0000000c02181223 */ /* 0x004fc8000000000b */
[----:B---3--:R-:W-:-:S07]  /*08a0*/  @!P0 FFMA R24, R5, R6, R24 ;  /* 0x0000000605188223 */ /* 0x008fce0000000018 */
.L_x_12:
[----:B------:R-:W0:Y:S01]  /*08b0*/  LDC.64 R2, c[0x0][0x390] ;  /* 0x0000e400ff027b82 */ /* 0x000e220000000a00 */
[----:B------:R-:W-:-:S04]  /*08c0*/  IMAD R17, R0, R17, R16 ;  /* 0x0000001100117224 */ /* 0x000fc800078e0210 */
[----:B0-----:R-:W-:-:S05]  /*08d0*/  IMAD.WIDE R2, R17, 0x4, R2 ;  /* 0x0000000411027825 */ /* 0x001fca00078e0202 */
[----:B------:R-:W-:Y:S01]  /*08e0*/  STG.E desc[UR4][R2.64], R24 ;  /* 0x0000001802007986 */ /* 0x000fe2000c101904 */
[----:B------:R-:W-:Y:S05]  /*08f0*/  EXIT ;  /* 0x000000000000794d */ /* 0x000fea0003800000 */
.L_x_16:
        /* <DEDUP_REMOVED lines=16> */
.L_x_19:


//--------------------- .nv.shared._Z18matmul_blocktilingILi16EEvPKfS1_Pfiii --------------------------
	.section	.nv.shared._Z18matmul_blocktilingILi16EEvPKfS1_Pfiii,"aw",@nobits
	.sectionflags	@""
	.align	4
.nv.shared._Z18matmul_blocktilingILi16EEvPKfS1_Pfiii:
	.zero		3072


//--------------------- .nv.shared.reserved.0     --------------------------
	.section	.nv.shared.reserved.0,"aw",@nobits
	.weak		__nv_reservedSMEM_offset_0_alias
	.size		__nv_reservedSMEM_offset_0_alias, 0, 64
	.other		__nv_reservedSMEM_offset_0_alias,@"STO_CUDA_RESERVED_SHARED STV_DEFAULT"
__nv_reservedSMEM_offset_0_alias:
	.zero		0
	.zero		64


//--------------------- .nv.shared._Z19matmul_threadtilingILi32ELi4EEvPKfS1_Pfiii --------------------------
	.section	.nv.shared._Z19matmul_threadtilingILi32ELi4EEvPKfS1_Pfiii,"aw",@nobits
	.sectionflags	@""
	.align	4
.nv.shared._Z19matmul_threadtilingILi32ELi4EEvPKfS1_Pfiii:
	.zero		9216


//--------------------- .nv.constant0._Z18matmul_blocktilingILi16EEvPKfS1_Pfiii --------------------------
	.section	.nv.constant0._Z18matmul_blocktilingILi16EEvPKfS1_Pfiii,"a",@progbits
	.sectionflags	@""
	.align	4
.nv.constant0._Z18matmul_blocktilingILi16EEvPKfS1_Pfiii:
	.zero		932


//--------------------- .nv.constant0._Z19matmul_threadtilingILi32ELi4EEvPKfS1_Pfiii --------------------------
	.section	.nv.constant0._Z19matmul_threadtilingILi32ELi4EEvPKfS1_Pfiii,"a",@progbits
	.sectionflags	@""
	.align	4
.nv.constant0._Z19matmul_threadtilingILi32ELi4EEvPKfS1_Pfiii:
	.zero		932


//--------------------- .nv.constant0._Z12matmul_naivePKfS0_Pfiii --------------------------
	.section	.nv.constant0._Z12matmul_naivePKfS0_Pfiii,"a",@progbits
	.sectionflags	@""
	.align	4
.nv.constant0._Z12matmul_naivePKfS0_Pfiii:
	.zero		932


//--------------------- SYMBOLS --------------------------

	.type		.nv.reservedSmem.offset0,@object
	.size		.nv.reservedSmem.offset0,0x4
	.type		.nv.reservedSmem.cap,@object
	.size		.nv.reservedSmem.cap,0x4
